	.target	sm_100a

	.elftype	@"ET_EXEC"


//--------------------- .note.nv.tkinfo           --------------------------
	.section	.note.nv.tkinfo,"",@"SHT_NOTE"
	.sectionflags	@"SHF_NOTE_NV_TKINFO"
	.tkinfo
        /*0018*/ 	.word	0x00000002
        /*0030*/ 	.string	""
        /*0030*/ 	.string	"ptxas"
        /*0030*/ 	.string	"Cuda compilation tools, release 13.0, V13.0.88"
        /*0030*/ 	.string	"Build cuda_13.0.r13.0/compiler.36424714_0"
        /*0030*/ 	.string	"-arch sm_100a -m 64 "



//--------------------- .note.nv.cuinfo           --------------------------
	.section	.note.nv.cuinfo,"",@"SHT_NOTE"
	.sectionflags	@"SHF_NOTE_NV_CUINFO"
        /*0018*/ 	.short	0x0002
        /*001a*/ 	.short	0x0064
        /*001c*/ 	.short	0x0082
	.zero		2


//--------------------- .nv.info                  --------------------------
	.section	.nv.info,"",@"SHT_CUDA_INFO"
	.align	4


	//----- nvinfo : EIATTR_REGCOUNT
	.align		4
        /*0000*/ 	.byte	0x04, 0x2f
        /*0002*/ 	.short	(.L_19 - .L_18)
	.align		4
.L_18:
        /*0004*/ 	.word	index@(_ZN7cutlass13device_kernelINS_4gemm6kernel13GemmUniversalIN4cute5tupleIJiiiiEEENS1_10collective13CollectiveMmaINS1_35MainloopSm100TmaUmmaWarpSpecializedILi34ELi2ELi4ENS5_IJNS4_1CILi1EEENSA_ILi8EEESB_EEEEENS5_IJNSA_ILi128EEENSA_ILi64EEENSA_ILi32EEEEEENS_12float_e5m2_tENS5_IJlSB_lEEESJ_SK_NS4_8TiledMMAINS4_8MMA_AtomIJNS4_10MMA_TraitsINS4_19SM100_MMA_F8F6F4_SSEJSJ_SJ_fSF_SG_NS4_17integral_constantINS4_4UMMA5MajorELSR_0EEESS_NSP_INSQ_7ScaleInELST_0EEESU_EEEEEENS4_6LayoutINS5_IJSB_SB_SB_EEENS5_IJNSA_ILi0EEESZ_SZ_EEEEENS5_IJNS4_10UnderscoreES12_S12_EEEEENS4_23SM90_TMA_LOAD_MULTICASTENS4_14ComposedLayoutINS4_7SwizzleILi1ELi4ELi3EEENS4_18smem_ptr_flag_bitsILi8EEENSX_INS5_IJSC_SH_EEENS5_IJSH_SB_EEEEEEEvNS4_8identityENS4_13SM90_TMA_LOADES1E_vS1F_EENS_8epilogue10collective18CollectiveEpilogueINS1I_23Sm100TmaWarpSpecializedILi1ELi1ELi64ELb0ELb0EEEJSI_NS5_IJNSX_ISF_SB_EENSX_ISG_SB_EEEEESJ_SK_SJ_SK_NS1I_6fusion15FusionCallbacksIS1M_NS1Q_17LinearCombinationISJ_fSJ_fLNS_15FloatRoundStyleE2EEESI_S1P_JEEENS4_5SM1004TMEM4LOAD26SM100_TMEM_LOAD_32dp32b64xES1G_NS16_INS17_ILi2ELi4ELi3EEES1A_NSX_INS5_IJSC_SG_EEENS5_IJSG_SB_EEEEEEENS4_39AutoVectorizingCopyWithAssumedAlignmentILi128EEENS4_14SM90_TMA_STOREES24_S26_S26_EEEvvEEEEvNT_6ParamsE)
        /*0008*/ 	.word	0x00000099


	//----- nvinfo : EIATTR_FRAME_SIZE
	.align		4
.L_19:
        /*000c*/ 	.byte	0x04, 0x11
        /*000e*/ 	.short	(.L_21 - .L_20)
	.align		4
.L_20:
        /*0010*/ 	.word	index@($__internal_2_$__cuda_sm10x_tcgen05_guardrail_trap_unallocated_columns_being_dealloced)
        /*0014*/ 	.word	0x00000000


	//----- nvinfo : EIATTR_FRAME_SIZE
	.align		4
.L_21:
        /*0018*/ 	.byte	0x04, 0x11
        /*001a*/ 	.short	(.L_23 - .L_22)
	.align		4
.L_22:
        /*001c*/ 	.word	index@($__internal_1_$__cuda_sm10x_tcgen05_guardrail_trap_phase_invalid_during_alloc)
        /*0020*/ 	.word	0x00000000


	//----- nvinfo : EIATTR_FRAME_SIZE
	.align		4
.L_23:
        /*0024*/ 	.byte	0x04, 0x11
        /*0026*/ 	.short	(.L_25 - .L_24)
	.align		4
.L_24:
        /*0028*/ 	.word	index@($__internal_0_$__cuda_sm10x_tcgen05_guardrail_trap_col_being_dealloced_not_returned_by_alloc)
        /*002c*/ 	.word	0x00000000


	//----- nvinfo : EIATTR_FRAME_SIZE
	.align		4
.L_25:
        /*0030*/ 	.byte	0x04, 0x11
        /*0032*/ 	.short	(.L_27 - .L_26)
	.align		4
.L_26:
        /*0034*/ 	.word	index@(_ZN7cutlass13device_kernelINS_4gemm6kernel13GemmUniversalIN4cute5tupleIJiiiiEEENS1_10collective13CollectiveMmaINS1_35MainloopSm100TmaUmmaWarpSpecializedILi34ELi2ELi4ENS5_IJNS4_1CILi1EEENSA_ILi8EEESB_EEEEENS5_IJNSA_ILi128EEENSA_ILi64EEENSA_ILi32EEEEEENS_12float_e5m2_tENS5_IJlSB_lEEESJ_SK_NS4_8TiledMMAINS4_8MMA_AtomIJNS4_10MMA_TraitsINS4_19SM100_MMA_F8F6F4_SSEJSJ_SJ_fSF_SG_NS4_17integral_constantINS4_4UMMA5MajorELSR_0EEESS_NSP_INSQ_7ScaleInELST_0EEESU_EEEEEENS4_6LayoutINS5_IJSB_SB_SB_EEENS5_IJNSA_ILi0EEESZ_SZ_EEEEENS5_IJNS4_10UnderscoreES12_S12_EEEEENS4_23SM90_TMA_LOAD_MULTICASTENS4_14ComposedLayoutINS4_7SwizzleILi1ELi4ELi3EEENS4_18smem_ptr_flag_bitsILi8EEENSX_INS5_IJSC_SH_EEENS5_IJSH_SB_EEEEEEEvNS4_8identityENS4_13SM90_TMA_LOADES1E_vS1F_EENS_8epilogue10collective18CollectiveEpilogueINS1I_23Sm100TmaWarpSpecializedILi1ELi1ELi64ELb0ELb0EEEJSI_NS5_IJNSX_ISF_SB_EENSX_ISG_SB_EEEEESJ_SK_SJ_SK_NS1I_6fusion15FusionCallbacksIS1M_NS1Q_17LinearCombinationISJ_fSJ_fLNS_15FloatRoundStyleE2EEESI_S1P_JEEENS4_5SM1004TMEM4LOAD26SM100_TMEM_LOAD_32dp32b64xES1G_NS16_INS17_ILi2ELi4ELi3EEES1A_NSX_INS5_IJSC_SG_EEENS5_IJSG_SB_EEEEEEENS4_39AutoVectorizingCopyWithAssumedAlignmentILi128EEENS4_14SM90_TMA_STOREES24_S26_S26_EEEvvEEEEvNT_6ParamsE)
        /*0038*/ 	.word	0x00000000


	//----- nvinfo : EIATTR_MIN_STACK_SIZE
	.align		4
.L_27:
        /*003c*/ 	.byte	0x04, 0x12
        /*003e*/ 	.short	(.L_29 - .L_28)
	.align		4
.L_28:
        /*0040*/ 	.word	index@(_ZN7cutlass13device_kernelINS_4gemm6kernel13GemmUniversalIN4cute5tupleIJiiiiEEENS1_10collective13CollectiveMmaINS1_35MainloopSm100TmaUmmaWarpSpecializedILi34ELi2ELi4ENS5_IJNS4_1CILi1EEENSA_ILi8EEESB_EEEEENS5_IJNSA_ILi128EEENSA_ILi64EEENSA_ILi32EEEEEENS_12float_e5m2_tENS5_IJlSB_lEEESJ_SK_NS4_8TiledMMAINS4_8MMA_AtomIJNS4_10MMA_TraitsINS4_19SM100_MMA_F8F6F4_SSEJSJ_SJ_fSF_SG_NS4_17integral_constantINS4_4UMMA5MajorELSR_0EEESS_NSP_INSQ_7ScaleInELST_0EEESU_EEEEEENS4_6LayoutINS5_IJSB_SB_SB_EEENS5_IJNSA_ILi0EEESZ_SZ_EEEEENS5_IJNS4_10UnderscoreES12_S12_EEEEENS4_23SM90_TMA_LOAD_MULTICASTENS4_14ComposedLayoutINS4_7SwizzleILi1ELi4ELi3EEENS4_18smem_ptr_flag_bitsILi8EEENSX_INS5_IJSC_SH_EEENS5_IJSH_SB_EEEEEEEvNS4_8identityENS4_13SM90_TMA_LOADES1E_vS1F_EENS_8epilogue10collective18CollectiveEpilogueINS1I_23Sm100TmaWarpSpecializedILi1ELi1ELi64ELb0ELb0EEEJSI_NS5_IJNSX_ISF_SB_EENSX_ISG_SB_EEEEESJ_SK_SJ_SK_NS1I_6fusion15FusionCallbacksIS1M_NS1Q_17LinearCombinationISJ_fSJ_fLNS_15FloatRoundStyleE2EEESI_S1P_JEEENS4_5SM1004TMEM4LOAD26SM100_TMEM_LOAD_32dp32b64xES1G_NS16_INS17_ILi2ELi4ELi3EEES1A_NSX_INS5_IJSC_SG_EEENS5_IJSG_SB_EEEEEEENS4_39AutoVectorizingCopyWithAssumedAlignmentILi128EEENS4_14SM90_TMA_STOREES24_S26_S26_EEEvvEEEEvNT_6ParamsE)
        /*0044*/ 	.word	0x00000000
.L_29:


//--------------------- .nv.compat                --------------------------
	.section	.nv.compat,"",@"SHT_CUDA_COMPAT_INFO"
	.align	4
        /*0000*/ 	.byte	0x02, 0x09, 0x01, 0x00, 0x02, 0x02, 0x02, 0x00, 0x02, 0x05, 0x05, 0x00, 0x03, 0x07, 0x01, 0x01
        /*0010*/ 	.byte	0x02, 0x03, 0x01, 0x00, 0x02, 0x06, 0x01, 0x00, 0x04, 0x0b, 0x08, 0x00, 0x09, 0x00, 0x00, 0x00
        /*0020*/ 	.byte	0x00, 0x00, 0x00, 0x00


//--------------------- .nv.info._ZN7cutlass13device_kernelINS_4gemm6kernel13GemmUniversalIN4cute5tupleIJiiiiEEENS1_10collective13CollectiveMmaINS1_35MainloopSm100TmaUmmaWarpSpecializedILi34ELi2ELi4ENS5_IJNS4_1CILi1EEENSA_ILi8EEESB_EEEEENS5_IJNSA_ILi128EEENSA_ILi64EEENSA_ILi32EEEEEENS_12float_e5m2_tENS5_IJlSB_lEEESJ_SK_NS4_8TiledMMAINS4_8MMA_AtomIJNS4_10MMA_TraitsINS4_19SM100_MMA_F8F6F4_SSEJSJ_SJ_fSF_SG_NS4_17integral_constantINS4_4UMMA5MajorELSR_0EEESS_NSP_INSQ_7ScaleInELST_0EEESU_EEEEEENS4_6LayoutINS5_IJSB_SB_SB_EEENS5_IJNSA_ILi0EEESZ_SZ_EEEEENS5_IJNS4_10UnderscoreES12_S12_EEEEENS4_23SM90_TMA_LOAD_MULTICASTENS4_14ComposedLayoutINS4_7SwizzleILi1ELi4ELi3EEENS4_18smem_ptr_flag_bitsILi8EEENSX_INS5_IJSC_SH_EEENS5_IJSH_SB_EEEEEEEvNS4_8identityENS4_13SM90_TMA_LOADES1E_vS1F_EENS_8epilogue10collective18CollectiveEpilogueINS1I_23Sm100TmaWarpSpecializedILi1ELi1ELi64ELb0ELb0EEEJSI_NS5_IJNSX_ISF_SB_EENSX_ISG_SB_EEEEESJ_SK_SJ_SK_NS1I_6fusion15FusionCallbacksIS1M_NS1Q_17LinearCombinationISJ_fSJ_fLNS_15FloatRoundStyleE2EEESI_S1P_JEEENS4_5SM1004TMEM4LOAD26SM100_TMEM_LOAD_32dp32b64xES1G_NS16_INS17_ILi2ELi4ELi3EEES1A_NSX_INS5_IJSC_SG_EEENS5_IJSG_SB_EEEEEEENS4_39AutoVectorizingCopyWithAssumedAlignmentILi128EEENS4_14SM90_TMA_STOREES24_S26_S26_EEEvvEEEEvNT_6ParamsE --------------------------
	.section	.nv.info._ZN7cutlass13device_kernelINS_4gemm6kernel13GemmUniversalIN4cute5tupleIJiiiiEEENS1_10collective13CollectiveMmaINS1_35MainloopSm100TmaUmmaWarpSpecializedILi34ELi2ELi4ENS5_IJNS4_1CILi1EEENSA_ILi8EEESB_EEEEENS5_IJNSA_ILi128EEENSA_ILi64EEENSA_ILi32EEEEEENS_12float_e5m2_tENS5_IJlSB_lEEESJ_SK_NS4_8TiledMMAINS4_8MMA_AtomIJNS4_10MMA_TraitsINS4_19SM100_MMA_F8F6F4_SSEJSJ_SJ_fSF_SG_NS4_17integral_constantINS4_4UMMA5MajorELSR_0EEESS_NSP_INSQ_7ScaleInELST_0EEESU_EEEEEENS4_6LayoutINS5_IJSB_SB_SB_EEENS5_IJNSA_ILi0EEESZ_SZ_EEEEENS5_IJNS4_10UnderscoreES12_S12_EEEEENS4_23SM90_TMA_LOAD_MULTICASTENS4_14ComposedLayoutINS4_7SwizzleILi1ELi4ELi3EEENS4_18smem_ptr_flag_bitsILi8EEENSX_INS5_IJSC_SH_EEENS5_IJSH_SB_EEEEEEEvNS4_8identityENS4_13SM90_TMA_LOADES1E_vS1F_EENS_8epilogue10collective18CollectiveEpilogueINS1I_23Sm100TmaWarpSpecializedILi1ELi1ELi64ELb0ELb0EEEJSI_NS5_IJNSX_ISF_SB_EENSX_ISG_SB_EEEEESJ_SK_SJ_SK_NS1I_6fusion15FusionCallbacksIS1M_NS1Q_17LinearCombinationISJ_fSJ_fLNS_15FloatRoundStyleE2EEESI_S1P_JEEENS4_5SM1004TMEM4LOAD26SM100_TMEM_LOAD_32dp32b64xES1G_NS16_INS17_ILi2ELi4ELi3EEES1A_NSX_INS5_IJSC_SG_EEENS5_IJSG_SB_EEEEEEENS4_39AutoVectorizingCopyWithAssumedAlignmentILi128EEENS4_14SM90_TMA_STOREES24_S26_S26_EEEvvEEEEvNT_6ParamsE,"",@"SHT_CUDA_INFO"
	.sectionflags	@""
	.align	4


	//----- nvinfo : EIATTR_CUDA_API_VERSION
	.align		4
        /*0000*/ 	.byte	0x04, 0x37
        /*0002*/ 	.short	(.L_31 - .L_30)
.L_30:
        /*0004*/ 	.word	0x00000082


	//----- nvinfo : EIATTR_KPARAM_INFO
	.align		4
.L_31:
        /*0008*/ 	.byte	0x04, 0x17
        /*000a*/ 	.short	(.L_33 - .L_32)
.L_32:
        /*000c*/ 	.word	0x00000000
        /*0010*/ 	.short	0x0000
        /*0012*/ 	.short	0x0000
        /*0014*/ 	.byte	0x00, 0xf0, 0x01, 0x20


	//----- nvinfo : EIATTR_AT_ENTRY_FRAGMENTS
	.align		4
.L_33:
        /*0018*/ 	.byte	0x04, 0x4f
        /*001a*/ 	.short	(.L_35 - .L_34)


	//   ....[0]....
.L_34:
        /*001c*/ 	.word	0x00000006


	//----- nvinfo : EIATTR_RESERVED_SMEM_USED
	.align		4
.L_35:
        /*0020*/ 	.byte	0x01, 0x41
	.zero		2


	//----- nvinfo : EIATTR_SPARSE_MMA_MASK
	.align		4
        /*0024*/ 	.byte	0x03, 0x50
        /*0026*/ 	.short	0x0000


	//----- nvinfo : EIATTR_TCGEN05_1CTA_USED
	.align		4
        /*0028*/ 	.byte	0x01, 0x51
	.zero		2


	//----- nvinfo : EIATTR_MAXREG_COUNT
	.align		4
        /*002c*/ 	.byte	0x03, 0x1b
        /*002e*/ 	.short	0x00ff


	//----- nvinfo : EIATTR_NUM_BARRIERS
	.align		4
        /*0030*/ 	.byte	0x02, 0x4c
        /*0032*/ 	.byte	0x07
	.zero		1


	//----- nvinfo : EIATTR_EXTERNS
	.align		4
        /*0034*/ 	.byte	0x04, 0x0f
        /*0036*/ 	.short	(.L_37 - .L_36)


	//   ....[0]....
	.align		4
.L_36:
        /*0038*/ 	.word	index@(__assertfail)


	//----- nvinfo : EIATTR_MERCURY_ISA_VERSION
	.align		4
.L_37:
        /*003c*/ 	.byte	0x03, 0x5f
        /*003e*/ 	.short	0x0101


	//----- nvinfo : EIATTR_INT_WARP_WIDE_INSTR_OFFSETS
	.align		4
        /*0040*/ 	.byte	0x04, 0x31
        /*0042*/ 	.short	(.L_39 - .L_38)


	//   ....[0]....
.L_38:
        /*0044*/ 	.word	0x00005060


	//   ....[1]....
        /*0048*/ 	.word	0x00005090


	//   ....[2]....
        /*004c*/ 	.word	0x000050b0


	//   ....[3]....
        /*0050*/ 	.word	0x00005be0


	//   ....[4]....
        /*0054*/ 	.word	0x00005c90


	//----- nvinfo : EIATTR_COOP_GROUP_MASK_REGIDS
	.align		4
.L_39:
        /*0058*/ 	.byte	0x04, 0x29
        /*005a*/ 	.short	(.L_41 - .L_40)


	//   ....[0]....
.L_40:
        /*005c*/ 	.word	0xffffffff


	//   ....[1]....
        /*0060*/ 	.word	0xffffffff


	//   ....[2]....
        /*0064*/ 	.word	0xffffffff


	//   ....[3]....
        /*0068*/ 	.word	0xffffffff


	//   ....[4]....
        /*006c*/ 	.word	0xffffffff


	//   ....[5]....
        /*0070*/ 	.word	0xffffffff


	//   ....[6]....
        /*0074*/ 	.word	0xffffffff


	//   ....[7]....
        /*0078*/ 	.word	0xffffffff


	//   ....[8]....
        /*007c*/ 	.word	0xffffffff


	//   ....[9]....
        /*0080*/ 	.word	0xffffffff


	//   ....[10]....
        /*0084*/ 	.word	0xffffffff


	//   ....[11]....
        /*0088*/ 	.word	0xffffffff


	//   ....[12]....
        /*008c*/ 	.word	0xffffffff


	//   ....[13]....
        /*0090*/ 	.word	0xffffffff


	//----- nvinfo : EIATTR_COOP_GROUP_INSTR_OFFSETS
	.align		4
.L_41:
        /*0094*/ 	.byte	0x04, 0x28
        /*0096*/ 	.short	(.L_43 - .L_42)


	//   ....[0]....
.L_42:
        /*0098*/ 	.word	0x00000080


	//   ....[1]....
        /*009c*/ 	.word	0x000004e0


	//   ....[2]....
        /*00a0*/ 	.word	0x00000a80


	//   ....[3]....
        /*00a4*/ 	.word	0x00000bc0


	//   ....[4]....
        /*00a8*/ 	.word	0x00000cc0


	//   ....[5]....
        /*00ac*/ 	.word	0x00000e30


	//   ....[6]....
        /*00b0*/ 	.word	0x00000fd0


	//   ....[7]....
        /*00b4*/ 	.word	0x00001180


	//   ....[8]....
        /*00b8*/ 	.word	0x00002480


	//   ....[9]....
        /*00bc*/ 	.word	0x00004400


	//   ....[10]....
        /*00c0*/ 	.word	0x00004610


	//   ....[11]....
        /*00c4*/ 	.word	0x00004640


	//   ....[12]....
        /*00c8*/ 	.word	0x00004f40


	//   ....[13]....
        /*00cc*/ 	.word	0x00005170


	//----- nvinfo : EIATTR_VRC_CTA_INIT_COUNT
	.align		4
.L_43:
        /*00d0*/ 	.byte	0x02, 0x4a
        /*00d2*/ 	.byte	0x80
	.zero		1


	//----- nvinfo : EIATTR_SYSCALL_OFFSETS
	.align		4
        /*00d4*/ 	.byte	0x04, 0x46
        /*00d6*/ 	.short	(.L_45 - .L_44)


	//   ....[0]....
.L_44:
        /*00d8*/ 	.word	0x000067d0


	//   ....[1]....
        /*00dc*/ 	.word	0x00006910


	//   ....[2]....
        /*00e0*/ 	.word	0x000070d0


	//----- nvinfo : EIATTR_MBARRIER_INSTR_OFFSETS
	.align		4
.L_45:
        /*00e4*/ 	.byte	0x04, 0x39
        /*00e6*/ 	.short	(.L_47 - .L_46)


	//   ....[0]....
.L_46:
        /*00e8*/ 	.word	0x00000620
        /*00ec*/ 	.word	0x000000ff
        /*00f0*/ 	.word	0x00000000
        /*00f4*/ 	.short	0x0100
        /*00f6*/ 	.byte	0x04
	.zero		1


	//   ....[1]....
        /*00f8*/ 	.word	0x00000630
        /*00fc*/ 	.word	0x000000ff
        /*0100*/ 	.word	0x00000110
        /*0104*/ 	.short	0x0100
        /*0106*/ 	.byte	0x04
	.zero		1


	//   ....[2]....
        /*0108*/ 	.word	0x00000640
        /*010c*/ 	.word	0x000000ff
        /*0110*/ 	.word	0x00000008
        /*0114*/ 	.short	0x0100
        /*0116*/ 	.byte	0x04
	.zero		1


	//   ....[3]....
        /*0118*/ 	.word	0x00000650
        /*011c*/ 	.word	0x000000ff
        /*0120*/ 	.word	0x00000118
        /*0124*/ 	.short	0x0100
        /*0126*/ 	.byte	0x04
	.zero		1


	//   ....[4]....
        /*0128*/ 	.word	0x00000660
        /*012c*/ 	.word	0x000000ff
        /*0130*/ 	.word	0x00000010
        /*0134*/ 	.short	0x0100
        /*0136*/ 	.byte	0x04
	.zero		1


	//   ....[5]....
        /*0138*/ 	.word	0x00000670
        /*013c*/ 	.word	0x000000ff
        /*0140*/ 	.word	0x00000120
        /*0144*/ 	.short	0x0100
        /*0146*/ 	.byte	0x04
	.zero		1


	//   ....[6]....
        /*0148*/ 	.word	0x00000680
        /*014c*/ 	.word	0x000000ff
        /*0150*/ 	.word	0x00000018
        /*0154*/ 	.short	0x0100
        /*0156*/ 	.byte	0x04
	.zero		1


	//   ....[7]....
        /*0158*/ 	.word	0x00000690
        /*015c*/ 	.word	0x000000ff
        /*0160*/ 	.word	0x00000128
        /*0164*/ 	.short	0x0100
        /*0166*/ 	.byte	0x04
	.zero		1


	//   ....[8]....
        /*0168*/ 	.word	0x000006a0
        /*016c*/ 	.word	0x000000ff
        /*0170*/ 	.word	0x00000020
        /*0174*/ 	.short	0x0100
        /*0176*/ 	.byte	0x04
	.zero		1


	//   ....[9]....
        /*0178*/ 	.word	0x000006b0
        /*017c*/ 	.word	0x000000ff
        /*0180*/ 	.word	0x00000130
        /*0184*/ 	.short	0x0100
        /*0186*/ 	.byte	0x04
	.zero		1


	//   ....[10]....
        /*0188*/ 	.word	0x000006c0
        /*018c*/ 	.word	0x000000ff
        /*0190*/ 	.word	0x00000028
        /*0194*/ 	.short	0x0100
        /*0196*/ 	.byte	0x04
	.zero		1


	//   ....[11]....
        /*0198*/ 	.word	0x000006d0
        /*019c*/ 	.word	0x000000ff
        /*01a0*/ 	.word	0x00000138
        /*01a4*/ 	.short	0x0100
        /*01a6*/ 	.byte	0x04
	.zero		1


	//   ....[12]....
        /*01a8*/ 	.word	0x000006e0
        /*01ac*/ 	.word	0x000000ff
        /*01b0*/ 	.word	0x00000030
        /*01b4*/ 	.short	0x0100
        /*01b6*/ 	.byte	0x04
	.zero		1


	//   ....[13]....
        /*01b8*/ 	.word	0x000006f0
        /*01bc*/ 	.word	0x000000ff
        /*01c0*/ 	.word	0x00000140
        /*01c4*/ 	.short	0x0100
        /*01c6*/ 	.byte	0x04
	.zero		1


	//   ....[14]....
        /*01c8*/ 	.word	0x00000700
        /*01cc*/ 	.word	0x000000ff
        /*01d0*/ 	.word	0x00000038
        /*01d4*/ 	.short	0x0100
        /*01d6*/ 	.byte	0x04
	.zero		1


	//   ....[15]....
        /*01d8*/ 	.word	0x00000710
        /*01dc*/ 	.word	0x000000ff
        /*01e0*/ 	.word	0x00000148
        /*01e4*/ 	.short	0x0100
        /*01e6*/ 	.byte	0x04
	.zero		1


	//   ....[16]....
        /*01e8*/ 	.word	0x00000720
        /*01ec*/ 	.word	0x000000ff
        /*01f0*/ 	.word	0x00000040
        /*01f4*/ 	.short	0x0100
        /*01f6*/ 	.byte	0x04
	.zero		1


	//   ....[17]....
        /*01f8*/ 	.word	0x00000730
        /*01fc*/ 	.word	0x000000ff
        /*0200*/ 	.word	0x00000150
        /*0204*/ 	.short	0x0100
        /*0206*/ 	.byte	0x04
	.zero		1


	//   ....[18]....
        /*0208*/ 	.word	0x00000740
        /*020c*/ 	.word	0x000000ff
        /*0210*/ 	.word	0x00000048
        /*0214*/ 	.short	0x0100
        /*0216*/ 	.byte	0x04
	.zero		1


	//   ....[19]....
        /*0218*/ 	.word	0x00000750
        /*021c*/ 	.word	0x000000ff
        /*0220*/ 	.word	0x00000158
        /*0224*/ 	.short	0x0100
        /*0226*/ 	.byte	0x04
	.zero		1


	//   ....[20]....
        /*0228*/ 	.word	0x00000760
        /*022c*/ 	.word	0x000000ff
        /*0230*/ 	.word	0x00000050
        /*0234*/ 	.short	0x0100
        /*0236*/ 	.byte	0x04
	.zero		1


	//   ....[21]....
        /*0238*/ 	.word	0x00000770
        /*023c*/ 	.word	0x000000ff
        /*0240*/ 	.word	0x00000160
        /*0244*/ 	.short	0x0100
        /*0246*/ 	.byte	0x04
	.zero		1


	//   ....[22]....
        /*0248*/ 	.word	0x00000780
        /*024c*/ 	.word	0x000000ff
        /*0250*/ 	.word	0x00000058
        /*0254*/ 	.short	0x0100
        /*0256*/ 	.byte	0x04
	.zero		1


	//   ....[23]....
        /*0258*/ 	.word	0x00000790
        /*025c*/ 	.word	0x000000ff
        /*0260*/ 	.word	0x00000168
        /*0264*/ 	.short	0x0100
        /*0266*/ 	.byte	0x04
	.zero		1


	//   ....[24]....
        /*0268*/ 	.word	0x000007a0
        /*026c*/ 	.word	0x000000ff
        /*0270*/ 	.word	0x00000060
        /*0274*/ 	.short	0x0100
        /*0276*/ 	.byte	0x04
	.zero		1


	//   ....[25]....
        /*0278*/ 	.word	0x000007b0
        /*027c*/ 	.word	0x000000ff
        /*0280*/ 	.word	0x00000170
        /*0284*/ 	.short	0x0100
        /*0286*/ 	.byte	0x04
	.zero		1


	//   ....[26]....
        /*0288*/ 	.word	0x000007c0
        /*028c*/ 	.word	0x000000ff
        /*0290*/ 	.word	0x00000068
        /*0294*/ 	.short	0x0100
        /*0296*/ 	.byte	0x04
	.zero		1


	//   ....[27]....
        /*0298*/ 	.word	0x000007d0
        /*029c*/ 	.word	0x000000ff
        /*02a0*/ 	.word	0x00000178
        /*02a4*/ 	.short	0x0100
        /*02a6*/ 	.byte	0x04
	.zero		1


	//   ....[28]....
        /*02a8*/ 	.word	0x000007e0
        /*02ac*/ 	.word	0x000000ff
        /*02b0*/ 	.word	0x00000070
        /*02b4*/ 	.short	0x0100
        /*02b6*/ 	.byte	0x04
	.zero		1


	//   ....[29]....
        /*02b8*/ 	.word	0x000007f0
        /*02bc*/ 	.word	0x000000ff
        /*02c0*/ 	.word	0x00000180
        /*02c4*/ 	.short	0x0100
        /*02c6*/ 	.byte	0x04
	.zero		1


	//   ....[30]....
        /*02c8*/ 	.word	0x00000800
        /*02cc*/ 	.word	0x000000ff
        /*02d0*/ 	.word	0x00000078
        /*02d4*/ 	.short	0x0100
        /*02d6*/ 	.byte	0x04
	.zero		1


	//   ....[31]....
        /*02d8*/ 	.word	0x00000810
        /*02dc*/ 	.word	0x000000ff
        /*02e0*/ 	.word	0x00000188
        /*02e4*/ 	.short	0x0100
        /*02e6*/ 	.byte	0x04
	.zero		1


	//   ....[32]....
        /*02e8*/ 	.word	0x00000820
        /*02ec*/ 	.word	0x000000ff
        /*02f0*/ 	.word	0x00000080
        /*02f4*/ 	.short	0x0100
        /*02f6*/ 	.byte	0x04
	.zero		1


	//   ....[33]....
        /*02f8*/ 	.word	0x00000830
        /*02fc*/ 	.word	0x000000ff
        /*0300*/ 	.word	0x00000190
        /*0304*/ 	.short	0x0100
        /*0306*/ 	.byte	0x04
	.zero		1


	//   ....[34]....
        /*0308*/ 	.word	0x00000840
        /*030c*/ 	.word	0x000000ff
        /*0310*/ 	.word	0x00000088
        /*0314*/ 	.short	0x0100
        /*0316*/ 	.byte	0x04
	.zero		1


	//   ....[35]....
        /*0318*/ 	.word	0x00000850
        /*031c*/ 	.word	0x000000ff
        /*0320*/ 	.word	0x00000198
        /*0324*/ 	.short	0x0100
        /*0326*/ 	.byte	0x04
	.zero		1


	//   ....[36]....
        /*0328*/ 	.word	0x00000860
        /*032c*/ 	.word	0x000000ff
        /*0330*/ 	.word	0x00000090
        /*0334*/ 	.short	0x0100
        /*0336*/ 	.byte	0x04
	.zero		1


	//   ....[37]....
        /*0338*/ 	.word	0x00000870
        /*033c*/ 	.word	0x000000ff
        /*0340*/ 	.word	0x000001a0
        /*0344*/ 	.short	0x0100
        /*0346*/ 	.byte	0x04
	.zero		1


	//   ....[38]....
        /*0348*/ 	.word	0x00000880
        /*034c*/ 	.word	0x000000ff
        /*0350*/ 	.word	0x00000098
        /*0354*/ 	.short	0x0100
        /*0356*/ 	.byte	0x04
	.zero		1


	//   ....[39]....
        /*0358*/ 	.word	0x00000890
        /*035c*/ 	.word	0x000000ff
        /*0360*/ 	.word	0x000001a8
        /*0364*/ 	.short	0x0100
        /*0366*/ 	.byte	0x04
	.zero		1


	//   ....[40]....
        /*0368*/ 	.word	0x000008a0
        /*036c*/ 	.word	0x000000ff
        /*0370*/ 	.word	0x000000a0
        /*0374*/ 	.short	0x0100
        /*0376*/ 	.byte	0x04
	.zero		1


	//   ....[41]....
        /*0378*/ 	.word	0x000008b0
        /*037c*/ 	.word	0x000000ff
        /*0380*/ 	.word	0x000001b0
        /*0384*/ 	.short	0x0100
        /*0386*/ 	.byte	0x04
	.zero		1


	//   ....[42]....
        /*0388*/ 	.word	0x000008c0
        /*038c*/ 	.word	0x000000ff
        /*0390*/ 	.word	0x000000a8
        /*0394*/ 	.short	0x0100
        /*0396*/ 	.byte	0x04
	.zero		1


	//   ....[43]....
        /*0398*/ 	.word	0x000008d0
        /*039c*/ 	.word	0x000000ff
        /*03a0*/ 	.word	0x000001b8
        /*03a4*/ 	.short	0x0100
        /*03a6*/ 	.byte	0x04
	.zero		1


	//   ....[44]....
        /*03a8*/ 	.word	0x000008e0
        /*03ac*/ 	.word	0x000000ff
        /*03b0*/ 	.word	0x000000b0
        /*03b4*/ 	.short	0x0100
        /*03b6*/ 	.byte	0x04
	.zero		1


	//   ....[45]....
        /*03b8*/ 	.word	0x000008f0
        /*03bc*/ 	.word	0x000000ff
        /*03c0*/ 	.word	0x000001c0
        /*03c4*/ 	.short	0x0100
        /*03c6*/ 	.byte	0x04
	.zero		1


	//   ....[46]....
        /*03c8*/ 	.word	0x00000900
        /*03cc*/ 	.word	0x000000ff
        /*03d0*/ 	.word	0x000000b8
        /*03d4*/ 	.short	0x0100
        /*03d6*/ 	.byte	0x04
	.zero		1


	//   ....[47]....
        /*03d8*/ 	.word	0x00000910
        /*03dc*/ 	.word	0x000000ff
        /*03e0*/ 	.word	0x000001c8
        /*03e4*/ 	.short	0x0100
        /*03e6*/ 	.byte	0x04
	.zero		1


	//   ....[48]....
        /*03e8*/ 	.word	0x00000920
        /*03ec*/ 	.word	0x000000ff
        /*03f0*/ 	.word	0x000000c0
        /*03f4*/ 	.short	0x0100
        /*03f6*/ 	.byte	0x04
	.zero		1


	//   ....[49]....
        /*03f8*/ 	.word	0x00000930
        /*03fc*/ 	.word	0x000000ff
        /*0400*/ 	.word	0x000001d0
        /*0404*/ 	.short	0x0100
        /*0406*/ 	.byte	0x04
	.zero		1


	//   ....[50]....
        /*0408*/ 	.word	0x00000940
        /*040c*/ 	.word	0x000000ff
        /*0410*/ 	.word	0x000000c8
        /*0414*/ 	.short	0x0100
        /*0416*/ 	.byte	0x04
	.zero		1


	//   ....[51]....
        /*0418*/ 	.word	0x00000950
        /*041c*/ 	.word	0x000000ff
        /*0420*/ 	.word	0x000001d8
        /*0424*/ 	.short	0x0100
        /*0426*/ 	.byte	0x04
	.zero		1


	//   ....[52]....
        /*0428*/ 	.word	0x00000960
        /*042c*/ 	.word	0x000000ff
        /*0430*/ 	.word	0x000000d0
        /*0434*/ 	.short	0x0100
        /*0436*/ 	.byte	0x04
	.zero		1


	//   ....[53]....
        /*0438*/ 	.word	0x00000970
        /*043c*/ 	.word	0x000000ff
        /*0440*/ 	.word	0x000001e0
        /*0444*/ 	.short	0x0100
        /*0446*/ 	.byte	0x04
	.zero		1


	//   ....[54]....
        /*0448*/ 	.word	0x00000980
        /*044c*/ 	.word	0x000000ff
        /*0450*/ 	.word	0x000000d8
        /*0454*/ 	.short	0x0100
        /*0456*/ 	.byte	0x04
	.zero		1


	//   ....[55]....
        /*0458*/ 	.word	0x00000990
        /*045c*/ 	.word	0x000000ff
        /*0460*/ 	.word	0x000001e8
        /*0464*/ 	.short	0x0100
        /*0466*/ 	.byte	0x04
	.zero		1


	//   ....[56]....
        /*0468*/ 	.word	0x000009a0
        /*046c*/ 	.word	0x000000ff
        /*0470*/ 	.word	0x000000e0
        /*0474*/ 	.short	0x0100
        /*0476*/ 	.byte	0x04
	.zero		1


	//   ....[57]....
        /*0478*/ 	.word	0x000009b0
        /*047c*/ 	.word	0x000000ff
        /*0480*/ 	.word	0x000001f0
        /*0484*/ 	.short	0x0100
        /*0486*/ 	.byte	0x04
	.zero		1


	//   ....[58]....
        /*0488*/ 	.word	0x000009c0
        /*048c*/ 	.word	0x000000ff
        /*0490*/ 	.word	0x000000e8
        /*0494*/ 	.short	0x0100
        /*0496*/ 	.byte	0x04
	.zero		1


	//   ....[59]....
        /*0498*/ 	.word	0x000009d0
        /*049c*/ 	.word	0x000000ff
        /*04a0*/ 	.word	0x000001f8
        /*04a4*/ 	.short	0x0100
        /*04a6*/ 	.byte	0x04
	.zero		1


	//   ....[60]....
        /*04a8*/ 	.word	0x000009e0
        /*04ac*/ 	.word	0x000000ff
        /*04b0*/ 	.word	0x000000f0
        /*04b4*/ 	.short	0x0100
        /*04b6*/ 	.byte	0x04
	.zero		1


	//   ....[61]....
        /*04b8*/ 	.word	0x000009f0
        /*04bc*/ 	.word	0x000000ff
        /*04c0*/ 	.word	0x00000200
        /*04c4*/ 	.short	0x0100
        /*04c6*/ 	.byte	0x04
	.zero		1


	//   ....[62]....
        /*04c8*/ 	.word	0x00000a00
        /*04cc*/ 	.word	0x000000ff
        /*04d0*/ 	.word	0x000000f8
        /*04d4*/ 	.short	0x0100
        /*04d6*/ 	.byte	0x04
	.zero		1


	//   ....[63]....
        /*04d8*/ 	.word	0x00000a10
        /*04dc*/ 	.word	0x000000ff
        /*04e0*/ 	.word	0x00000208
        /*04e4*/ 	.short	0x0100
        /*04e6*/ 	.byte	0x04
	.zero		1


	//   ....[64]....
        /*04e8*/ 	.word	0x00000a20
        /*04ec*/ 	.word	0x000000ff
        /*04f0*/ 	.word	0x00000100
        /*04f4*/ 	.short	0x0100
        /*04f6*/ 	.byte	0x04
	.zero		1


	//   ....[65]....
        /*04f8*/ 	.word	0x00000a30
        /*04fc*/ 	.word	0x000000ff
        /*0500*/ 	.word	0x00000210
        /*0504*/ 	.short	0x0100
        /*0506*/ 	.byte	0x04
	.zero		1


	//   ....[66]....
        /*0508*/ 	.word	0x00000a40
        /*050c*/ 	.word	0x000000ff
        /*0510*/ 	.word	0x00000108
        /*0514*/ 	.short	0x0100
        /*0516*/ 	.byte	0x04
	.zero		1


	//   ....[67]....
        /*0518*/ 	.word	0x00000a50
        /*051c*/ 	.word	0x000000ff
        /*0520*/ 	.word	0x00000218
        /*0524*/ 	.short	0x0100
        /*0526*/ 	.byte	0x04
	.zero		1


	//   ....[68]....
        /*0528*/ 	.word	0x00000b90
        /*052c*/ 	.word	0x000000ff
        /*0530*/ 	.word	0x00000220
        /*0534*/ 	.short	0x0100
        /*0536*/ 	.byte	0x04
	.zero		1


	//   ....[69]....
        /*0538*/ 	.word	0x00000ba0
        /*053c*/ 	.word	0x000000ff
        /*0540*/ 	.word	0x00000228
        /*0544*/ 	.short	0x0100
        /*0546*/ 	.byte	0x04
	.zero		1


	//   ....[70]....
        /*0548*/ 	.word	0x00000c90
        /*054c*/ 	.word	0x000000ff
        /*0550*/ 	.word	0x00000230
        /*0554*/ 	.short	0x0100
        /*0556*/ 	.byte	0x06
	.zero		1


	//   ....[71]....
        /*0558*/ 	.word	0x00000ca0
        /*055c*/ 	.word	0x000000ff
        /*0560*/ 	.word	0x00000238
        /*0564*/ 	.short	0x0100
        /*0566*/ 	.byte	0x06
	.zero		1


	//   ....[72]....
        /*0568*/ 	.word	0x00000de0
        /*056c*/ 	.word	0x000000ff
        /*0570*/ 	.word	0x00000240
        /*0574*/ 	.short	0x0100
        /*0576*/ 	.byte	0x06
	.zero		1


	//   ....[73]....
        /*0578*/ 	.word	0x00000df0
        /*057c*/ 	.word	0x000000ff
        /*0580*/ 	.word	0x00000250
        /*0584*/ 	.short	0x0100
        /*0586*/ 	.byte	0x06
	.zero		1


	//   ....[74]....
        /*0588*/ 	.word	0x00000e00
        /*058c*/ 	.word	0x000000ff
        /*0590*/ 	.word	0x00000248
        /*0594*/ 	.short	0x0100
        /*0596*/ 	.byte	0x06
	.zero		1


	//   ....[75]....
        /*0598*/ 	.word	0x00000e10
        /*059c*/ 	.word	0x000000ff
        /*05a0*/ 	.word	0x00000258
        /*05a4*/ 	.short	0x0100
        /*05a6*/ 	.byte	0x06
	.zero		1


	//   ....[76]....
        /*05a8*/ 	.word	0x00000f40
        /*05ac*/ 	.word	0x000000ff
        /*05b0*/ 	.word	0x00000260
        /*05b4*/ 	.short	0x0100
        /*05b6*/ 	.byte	0x04
	.zero		1


	//   ....[77]....
        /*05b8*/ 	.word	0x00000f50
        /*05bc*/ 	.word	0x000000ff
        /*05c0*/ 	.word	0x00000280
        /*05c4*/ 	.short	0x0100
        /*05c6*/ 	.byte	0x04
	.zero		1


	//   ....[78]....
        /*05c8*/ 	.word	0x00000f60
        /*05cc*/ 	.word	0x000000ff
        /*05d0*/ 	.word	0x00000268
        /*05d4*/ 	.short	0x0100
        /*05d6*/ 	.byte	0x04
	.zero		1


	//   ....[79]....
        /*05d8*/ 	.word	0x00000f70
        /*05dc*/ 	.word	0x000000ff
        /*05e0*/ 	.word	0x00000288
        /*05e4*/ 	.short	0x0100
        /*05e6*/ 	.byte	0x04
	.zero		1


	//   ....[80]....
        /*05e8*/ 	.word	0x00000f80
        /*05ec*/ 	.word	0x000000ff
        /*05f0*/ 	.word	0x00000270
        /*05f4*/ 	.short	0x0100
        /*05f6*/ 	.byte	0x04
	.zero		1


	//   ....[81]....
        /*05f8*/ 	.word	0x00000f90
        /*05fc*/ 	.word	0x000000ff
        /*0600*/ 	.word	0x00000290
        /*0604*/ 	.short	0x0100
        /*0606*/ 	.byte	0x04
	.zero		1


	//   ....[82]....
        /*0608*/ 	.word	0x00000fa0
        /*060c*/ 	.word	0x000000ff
        /*0610*/ 	.word	0x00000278
        /*0614*/ 	.short	0x0100
        /*0616*/ 	.byte	0x04
	.zero		1


	//   ....[83]....
        /*0618*/ 	.word	0x00000fb0
        /*061c*/ 	.word	0x000000ff
        /*0620*/ 	.word	0x00000298
        /*0624*/ 	.short	0x0100
        /*0626*/ 	.byte	0x04
	.zero		1


	//   ....[84]....
        /*0628*/ 	.word	0x000010a0
        /*062c*/ 	.word	0x000000ff
        /*0630*/ 	.word	0x000002a0
        /*0634*/ 	.short	0x0100
        /*0636*/ 	.byte	0x04
	.zero		1


	//   ....[85]....
        /*0638*/ 	.word	0x000010b0
        /*063c*/ 	.word	0x000000ff
        /*0640*/ 	.word	0x000002b0
        /*0644*/ 	.short	0x0100
        /*0646*/ 	.byte	0x04
	.zero		1


	//   ....[86]....
        /*0648*/ 	.word	0x000010c0
        /*064c*/ 	.word	0x000000ff
        /*0650*/ 	.word	0x000002a8
        /*0654*/ 	.short	0x0100
        /*0656*/ 	.byte	0x04
	.zero		1


	//   ....[87]....
        /*0658*/ 	.word	0x000010d0
        /*065c*/ 	.word	0x000000ff
        /*0660*/ 	.word	0x000002b8
        /*0664*/ 	.short	0x0100
        /*0666*/ 	.byte	0x04
	.zero		1


	//   ....[88]....
        /*0668*/ 	.word	0x00001d30
        /*066c*/ 	.word	0x00000000
        /*0670*/ 	.word	0x000002b0
        /*0674*/ 	.short	0x010a
        /*0676*/ 	.byte	0xff
	.zero		1


	//   ....[89]....
        /*0678*/ 	.word	0x00001d60
        /*067c*/ 	.word	0x00000000
        /*0680*/ 	.word	0x000002a0
        /*0684*/ 	.short	0x0101
        /*0686*/ 	.byte	0xff
	.zero		1


	//   ....[90]....
        /*0688*/ 	.word	0x00001e10
        /*068c*/ 	.word	0x000000ff
        /*0690*/ 	.word	0x00000110
        /*0694*/ 	.short	0x010a
        /*0696*/ 	.byte	0x04
	.zero		1


	//   ....[91]....
        /*0698*/ 	.word	0x00001e90
        /*069c*/ 	.word	0x000000ff
        /*06a0*/ 	.word	0x00000110
        /*06a4*/ 	.short	0x010a
        /*06a6*/ 	.byte	0x21
	.zero		1


	//   ....[92]....
        /*06a8*/ 	.word	0x00002020
        /*06ac*/ 	.word	0x000000ff
        /*06b0*/ 	.word	0x00000110
        /*06b4*/ 	.short	0x010a
        /*06b6*/ 	.byte	0x08
	.zero		1


	//   ....[93]....
        /*06b8*/ 	.word	0x00002140
        /*06bc*/ 	.word	0x000000ff
        /*06c0*/ 	.word	0x00000238
        /*06c4*/ 	.short	0x0101
        /*06c6*/ 	.byte	0x07
	.zero		1


	//   ....[94]....
        /*06c8*/ 	.word	0x00002160
        /*06cc*/ 	.word	0x000000ff
        /*06d0*/ 	.word	0x00000110
        /*06d4*/ 	.short	0x010a
        /*06d6*/ 	.byte	0x04
	.zero		1


	//   ....[95]....
        /*06d8*/ 	.word	0x000021e0
        /*06dc*/ 	.word	0x000000ff
        /*06e0*/ 	.word	0x00000110
        /*06e4*/ 	.short	0x010a
        /*06e6*/ 	.byte	0x11
	.zero		1


	//   ....[96]....
        /*06e8*/ 	.word	0x00002370
        /*06ec*/ 	.word	0x000000ff
        /*06f0*/ 	.word	0x00000110
        /*06f4*/ 	.short	0x010a
        /*06f6*/ 	.byte	0x06
	.zero		1


	//   ....[97]....
        /*06f8*/ 	.word	0x000024b0
        /*06fc*/ 	.word	0x00000003
        /*0700*/ 	.word	0x00000240
        /*0704*/ 	.short	0x010a
        /*0706*/ 	.byte	0xff
	.zero		1


	//   ....[98]....
        /*0708*/ 	.word	0x00002600
        /*070c*/ 	.word	0x00000000
        /*0710*/ 	.word	0x00000000
        /*0714*/ 	.short	0x0101
        /*0716*/ 	.byte	0xff
	.zero		1


	//   ....[99]....
        /*0718*/ 	.word	0x00002ba0
        /*071c*/ 	.word	0x000000ff
        /*0720*/ 	.word	0x00000000
        /*0724*/ 	.short	0x010a
        /*0726*/ 	.byte	0x04
	.zero		1


	//   ....[100]....
        /*0728*/ 	.word	0x00002c30
        /*072c*/ 	.word	0x000000ff
        /*0730*/ 	.word	0x00000000
        /*0734*/ 	.short	0x010a
        /*0736*/ 	.byte	0x05
	.zero		1


	//   ....[101]....
        /*0738*/ 	.word	0x00002cc0
        /*073c*/ 	.word	0x000000ff
        /*0740*/ 	.word	0x00000000
        /*0744*/ 	.short	0x010a
        /*0746*/ 	.byte	0x05
	.zero		1


	//   ....[102]....
        /*0748*/ 	.word	0x00002d50
        /*074c*/ 	.word	0x000000ff
        /*0750*/ 	.word	0x00000000
        /*0754*/ 	.short	0x010a
        /*0756*/ 	.byte	0x05
	.zero		1


	//   ....[103]....
        /*0758*/ 	.word	0x00002de0
        /*075c*/ 	.word	0x000000ff
        /*0760*/ 	.word	0x00000000
        /*0764*/ 	.short	0x010a
        /*0766*/ 	.byte	0x05
	.zero		1


	//   ....[104]....
        /*0768*/ 	.word	0x00002e70
        /*076c*/ 	.word	0x000000ff
        /*0770*/ 	.word	0x00000000
        /*0774*/ 	.short	0x010a
        /*0776*/ 	.byte	0x05
	.zero		1


	//   ....[105]....
        /*0778*/ 	.word	0x00002f00
        /*077c*/ 	.word	0x000000ff
        /*0780*/ 	.word	0x00000000
        /*0784*/ 	.short	0x010a
        /*0786*/ 	.byte	0x05
	.zero		1


	//   ....[106]....
        /*0788*/ 	.word	0x00002f90
        /*078c*/ 	.word	0x000000ff
        /*0790*/ 	.word	0x00000000
        /*0794*/ 	.short	0x010a
        /*0796*/ 	.byte	0x05
	.zero		1


	//   ....[107]....
        /*0798*/ 	.word	0x00003020
        /*079c*/ 	.word	0x000000ff
        /*07a0*/ 	.word	0x00000000
        /*07a4*/ 	.short	0x010a
        /*07a6*/ 	.byte	0x05
	.zero		1


	//   ....[108]....
        /*07a8*/ 	.word	0x000030b0
        /*07ac*/ 	.word	0x000000ff
        /*07b0*/ 	.word	0x00000000
        /*07b4*/ 	.short	0x010a
        /*07b6*/ 	.byte	0x05
	.zero		1


	//   ....[109]....
        /*07b8*/ 	.word	0x00003140
        /*07bc*/ 	.word	0x000000ff
        /*07c0*/ 	.word	0x00000000
        /*07c4*/ 	.short	0x010a
        /*07c6*/ 	.byte	0x05
	.zero		1


	//   ....[110]....
        /*07c8*/ 	.word	0x000031d0
        /*07cc*/ 	.word	0x000000ff
        /*07d0*/ 	.word	0x00000000
        /*07d4*/ 	.short	0x010a
        /*07d6*/ 	.byte	0x05
	.zero		1


	//   ....[111]....
        /*07d8*/ 	.word	0x00003260
        /*07dc*/ 	.word	0x000000ff
        /*07e0*/ 	.word	0x00000000
        /*07e4*/ 	.short	0x010a
        /*07e6*/ 	.byte	0x05
	.zero		1


	//   ....[112]....
        /*07e8*/ 	.word	0x000032f0
        /*07ec*/ 	.word	0x000000ff
        /*07f0*/ 	.word	0x00000000
        /*07f4*/ 	.short	0x010a
        /*07f6*/ 	.byte	0x05
	.zero		1


	//   ....[113]....
        /*07f8*/ 	.word	0x00003380
        /*07fc*/ 	.word	0x000000ff
        /*0800*/ 	.word	0x00000000
        /*0804*/ 	.short	0x010a
        /*0806*/ 	.byte	0x05
	.zero		1


	//   ....[114]....
        /*0808*/ 	.word	0x00003410
        /*080c*/ 	.word	0x000000ff
        /*0810*/ 	.word	0x00000000
        /*0814*/ 	.short	0x010a
        /*0816*/ 	.byte	0x05
	.zero		1


	//   ....[115]....
        /*0818*/ 	.word	0x000034a0
        /*081c*/ 	.word	0x000000ff
        /*0820*/ 	.word	0x00000000
        /*0824*/ 	.short	0x010a
        /*0826*/ 	.byte	0x05
	.zero		1


	//   ....[116]....
        /*0828*/ 	.word	0x00003530
        /*082c*/ 	.word	0x000000ff
        /*0830*/ 	.word	0x00000000
        /*0834*/ 	.short	0x010a
        /*0836*/ 	.byte	0x05
	.zero		1


	//   ....[117]....
        /*0838*/ 	.word	0x000035c0
        /*083c*/ 	.word	0x000000ff
        /*0840*/ 	.word	0x00000000
        /*0844*/ 	.short	0x010a
        /*0846*/ 	.byte	0x05
	.zero		1


	//   ....[118]....
        /*0848*/ 	.word	0x00003650
        /*084c*/ 	.word	0x000000ff
        /*0850*/ 	.word	0x00000000
        /*0854*/ 	.short	0x010a
        /*0856*/ 	.byte	0x05
	.zero		1


	//   ....[119]....
        /*0858*/ 	.word	0x000036e0
        /*085c*/ 	.word	0x000000ff
        /*0860*/ 	.word	0x00000000
        /*0864*/ 	.short	0x010a
        /*0866*/ 	.byte	0x05
	.zero		1


	//   ....[120]....
        /*0868*/ 	.word	0x00003770
        /*086c*/ 	.word	0x000000ff
        /*0870*/ 	.word	0x00000000
        /*0874*/ 	.short	0x010a
        /*0876*/ 	.byte	0x05
	.zero		1


	//   ....[121]....
        /*0878*/ 	.word	0x00003800
        /*087c*/ 	.word	0x000000ff
        /*0880*/ 	.word	0x00000000
        /*0884*/ 	.short	0x010a
        /*0886*/ 	.byte	0x05
	.zero		1


	//   ....[122]....
        /*0888*/ 	.word	0x00003890
        /*088c*/ 	.word	0x000000ff
        /*0890*/ 	.word	0x00000000
        /*0894*/ 	.short	0x010a
        /*0896*/ 	.byte	0x05
	.zero		1


	//   ....[123]....
        /*0898*/ 	.word	0x00003920
        /*089c*/ 	.word	0x000000ff
        /*08a0*/ 	.word	0x00000000
        /*08a4*/ 	.short	0x010a
        /*08a6*/ 	.byte	0x05
	.zero		1


	//   ....[124]....
        /*08a8*/ 	.word	0x000039b0
        /*08ac*/ 	.word	0x000000ff
        /*08b0*/ 	.word	0x00000000
        /*08b4*/ 	.short	0x010a
        /*08b6*/ 	.byte	0x05
	.zero		1


	//   ....[125]....
        /*08b8*/ 	.word	0x00003a40
        /*08bc*/ 	.word	0x000000ff
        /*08c0*/ 	.word	0x00000000
        /*08c4*/ 	.short	0x010a
        /*08c6*/ 	.byte	0x05
	.zero		1


	//   ....[126]....
        /*08c8*/ 	.word	0x00003ad0
        /*08cc*/ 	.word	0x000000ff
        /*08d0*/ 	.word	0x00000000
        /*08d4*/ 	.short	0x010a
        /*08d6*/ 	.byte	0x05
	.zero		1


	//   ....[127]....
        /*08d8*/ 	.word	0x00003b60
        /*08dc*/ 	.word	0x000000ff
        /*08e0*/ 	.word	0x00000000
        /*08e4*/ 	.short	0x010a
        /*08e6*/ 	.byte	0x05
	.zero		1


	//   ....[128]....
        /*08e8*/ 	.word	0x00003bf0
        /*08ec*/ 	.word	0x000000ff
        /*08f0*/ 	.word	0x00000000
        /*08f4*/ 	.short	0x010a
        /*08f6*/ 	.byte	0x05
	.zero		1


	//   ....[129]....
        /*08f8*/ 	.word	0x00003c80
        /*08fc*/ 	.word	0x000000ff
        /*0900*/ 	.word	0x00000000
        /*0904*/ 	.short	0x010a
        /*0906*/ 	.byte	0x05
	.zero		1


	//   ....[130]....
        /*0908*/ 	.word	0x00003d10
        /*090c*/ 	.word	0x000000ff
        /*0910*/ 	.word	0x00000000
        /*0914*/ 	.short	0x010a
        /*0916*/ 	.byte	0x05
	.zero		1


	//   ....[131]....
        /*0918*/ 	.word	0x00003da0
        /*091c*/ 	.word	0x000000ff
        /*0920*/ 	.word	0x00000000
        /*0924*/ 	.short	0x010a
        /*0926*/ 	.byte	0x05
	.zero		1


	//   ....[132]....
        /*0928*/ 	.word	0x00003e40
        /*092c*/ 	.word	0x00000000
        /*0930*/ 	.word	0x00000000
        /*0934*/ 	.short	0x010a
        /*0936*/ 	.byte	0xff
	.zero		1


	//   ....[133]....
        /*0938*/ 	.word	0x00003f60
        /*093c*/ 	.word	0x00000002
        /*0940*/ 	.word	0x000002a0
        /*0944*/ 	.short	0x010a
        /*0946*/ 	.byte	0xff
	.zero		1


	//   ....[134]....
        /*0948*/ 	.word	0x00003fd0
        /*094c*/ 	.word	0x00000002
        /*0950*/ 	.word	0x00000000
        /*0954*/ 	.short	0x0101
        /*0956*/ 	.byte	0xff
	.zero		1


	//   ....[135]....
        /*0958*/ 	.word	0x00003ff0
        /*095c*/ 	.word	0x000000ff
        /*0960*/ 	.word	0x00000250
        /*0964*/ 	.short	0x010a
        /*0966*/ 	.byte	0x04
	.zero		1


	//   ....[136]....
        /*0968*/ 	.word	0x00004110
        /*096c*/ 	.word	0x00000002
        /*0970*/ 	.word	0x00000240
        /*0974*/ 	.short	0x010a
        /*0976*/ 	.byte	0xff
	.zero		1


	//   ....[137]....
        /*0978*/ 	.word	0x00004210
        /*097c*/ 	.word	0x00000002
        /*0980*/ 	.word	0x00000000
        /*0984*/ 	.short	0x0101
        /*0986*/ 	.byte	0xff
	.zero		1


	//   ....[138]....
        /*0988*/ 	.word	0x000042a0
        /*098c*/ 	.word	0x000000ff
        /*0990*/ 	.word	0x00000250
        /*0994*/ 	.short	0x0106
        /*0996*/ 	.byte	0x04
	.zero		1


	//   ....[139]....
        /*0998*/ 	.word	0x000042c0
        /*099c*/ 	.word	0x000000ff
        /*09a0*/ 	.word	0x00000250
        /*09a4*/ 	.short	0x010a
        /*09a6*/ 	.byte	0x04
	.zero		1


	//   ....[140]....
        /*09a8*/ 	.word	0x00004350
        /*09ac*/ 	.word	0x000000ff
        /*09b0*/ 	.word	0x00000250
        /*09b4*/ 	.short	0x0106
        /*09b6*/ 	.byte	0x07
	.zero		1


	//   ....[141]....
        /*09b8*/ 	.word	0x00004390
        /*09bc*/ 	.word	0x00000000
        /*09c0*/ 	.word	0x00000250
        /*09c4*/ 	.short	0x010a
        /*09c6*/ 	.byte	0xff
	.zero		1


	//   ....[142]....
        /*09c8*/ 	.word	0x00004880
        /*09cc*/ 	.word	0x00000000
        /*09d0*/ 	.word	0x00000240
        /*09d4*/ 	.short	0x010a
        /*09d6*/ 	.byte	0xff
	.zero		1


	//   ....[143]....
        /*09d8*/ 	.word	0x00004980
        /*09dc*/ 	.word	0x00000003
        /*09e0*/ 	.word	0x00000000
        /*09e4*/ 	.short	0x0101
        /*09e6*/ 	.byte	0xff
	.zero		1


	//   ....[144]....
        /*09e8*/ 	.word	0x00004990
        /*09ec*/ 	.word	0x000000ff
        /*09f0*/ 	.word	0x00000000
        /*09f4*/ 	.short	0x010a
        /*09f6*/ 	.byte	0x04
	.zero		1


	//   ....[145]....
        /*09f8*/ 	.word	0x000049b0
        /*09fc*/ 	.word	0x000000ff
        /*0a00*/ 	.word	0x00000280
        /*0a04*/ 	.short	0x010a
        /*0a06*/ 	.byte	0x12
	.zero		1


	//   ....[146]....
        /*0a08*/ 	.word	0x00004a90
        /*0a0c*/ 	.word	0x000000ff
        /*0a10*/ 	.word	0x00000000
        /*0a14*/ 	.short	0x010a
        /*0a16*/ 	.byte	0x06
	.zero		1


	//   ....[147]....
        /*0a18*/ 	.word	0x00004b90
        /*0a1c*/ 	.word	0x000000ff
        /*0a20*/ 	.word	0x00000000
        /*0a24*/ 	.short	0x010a
        /*0a26*/ 	.byte	0x04
	.zero		1


	//   ....[148]....
        /*0a28*/ 	.word	0x00004d70
        /*0a2c*/ 	.word	0x000000ff
        /*0a30*/ 	.word	0x00000000
        /*0a34*/ 	.short	0x010a
        /*0a36*/ 	.byte	0x04
	.zero		1


	//   ....[149]....
        /*0a38*/ 	.word	0x00004e00
        /*0a3c*/ 	.word	0x000000ff
        /*0a40*/ 	.word	0x00000000
        /*0a44*/ 	.short	0x010a
        /*0a46*/ 	.byte	0x05
	.zero		1


	//   ....[150]....
        /*0a48*/ 	.word	0x00004e90
        /*0a4c*/ 	.word	0x000000ff
        /*0a50*/ 	.word	0x00000000
        /*0a54*/ 	.short	0x010a
        /*0a56*/ 	.byte	0x05
	.zero		1


	//   ....[151]....
        /*0a58*/ 	.word	0x00004f20
        /*0a5c*/ 	.word	0x000000ff
        /*0a60*/ 	.word	0x00000000
        /*0a64*/ 	.short	0x010a
        /*0a66*/ 	.byte	0x04
	.zero		1


	//   ....[152]....
        /*0a68*/ 	.word	0x000053c0
        /*0a6c*/ 	.word	0x00000007
        /*0a70*/ 	.word	0x00000240
        /*0a74*/ 	.short	0x010a
        /*0a76*/ 	.byte	0xff
	.zero		1


	//   ....[153]....
        /*0a78*/ 	.word	0x00005530
        /*0a7c*/ 	.word	0x00000000
        /*0a80*/ 	.word	0x00000000
        /*0a84*/ 	.short	0x0101
        /*0a86*/ 	.byte	0xff
	.zero		1


	//   ....[154]....
        /*0a88*/ 	.word	0x000059a0
        /*0a8c*/ 	.word	0x000000ff
        /*0a90*/ 	.word	0x00000238
        /*0a94*/ 	.short	0x010a
        /*0a96*/ 	.byte	0x11
	.zero		1


	//   ....[155]....
        /*0a98*/ 	.word	0x00005b20
        /*0a9c*/ 	.word	0x000000ff
        /*0aa0*/ 	.word	0x00000228
        /*0aa4*/ 	.short	0x010a
        /*0aa6*/ 	.byte	0x11
	.zero		1


	//   ....[156]....
        /*0aa8*/ 	.word	0x00005d30
        /*0aac*/ 	.word	0x000000ff
        /*0ab0*/ 	.word	0x00000220
        /*0ab4*/ 	.short	0x010b
        /*0ab6*/ 	.byte	0x11
	.zero		1


	//   ....[157]....
        /*0ab8*/ 	.word	0x00005d40
        /*0abc*/ 	.word	0x000000ff
        /*0ac0*/ 	.word	0x00000000
        /*0ac4*/ 	.short	0x0101
        /*0ac6*/ 	.byte	0x1b
	.zero		1


	//   ....[158]....
        /*0ac8*/ 	.word	0x00005d80
        /*0acc*/ 	.word	0x00000000
        /*0ad0*/ 	.word	0x00000228
        /*0ad4*/ 	.short	0x010a
        /*0ad6*/ 	.byte	0xff
	.zero		1


	//   ....[159]....
        /*0ad8*/ 	.word	0x00006090
        /*0adc*/ 	.word	0x00000003
        /*0ae0*/ 	.word	0x00000240
        /*0ae4*/ 	.short	0x010a
        /*0ae6*/ 	.byte	0xff
	.zero		1


	//   ....[160]....
        /*0ae8*/ 	.word	0x00006210
        /*0aec*/ 	.word	0x00000000
        /*0af0*/ 	.word	0x00000000
        /*0af4*/ 	.short	0x0101
        /*0af6*/ 	.byte	0xff
	.zero		1


	//   ....[161]....
        /*0af8*/ 	.word	0x00006cb0
        /*0afc*/ 	.word	0x000000ff
        /*0b00*/ 	.word	0x00000220
        /*0b04*/ 	.short	0x010a
        /*0b06*/ 	.byte	0x2c
	.zero		1


	//   ....[162]....
        /*0b08*/ 	.word	0x00006cc0
        /*0b0c*/ 	.word	0x00000016
        /*0b10*/ 	.word	0x00000260
        /*0b14*/ 	.short	0x010a
        /*0b16*/ 	.byte	0xff
	.zero		1


	//   ....[163]....
        /*0b18*/ 	.word	0x00006e50
        /*0b1c*/ 	.word	0x000000ff
        /*0b20*/ 	.word	0x00000220
        /*0b24*/ 	.short	0x010a
        /*0b26*/ 	.byte	0x2c
	.zero		1


	//   ....[164]....
        /*0b28*/ 	.word	0x00006f50
        /*0b2c*/ 	.word	0x000000ff
        /*0b30*/ 	.word	0x00000000
        /*0b34*/ 	.short	0x0101
        /*0b36*/ 	.byte	0x04
	.zero		1


	//   ....[165]....
        /*0b38*/ 	.word	0x00006fb0
        /*0b3c*/ 	.word	0x00000016
        /*0b40*/ 	.word	0x00000260
        /*0b44*/ 	.short	0x010a
        /*0b46*/ 	.byte	0xff
	.zero		1


	//   ....[166]....
        /*0b48*/ 	.word	0x00007610
        /*0b4c*/ 	.word	0x000000ff
        /*0b50*/ 	.word	0x00000000
        /*0b54*/ 	.short	0x0101
        /*0b56*/ 	.byte	0x04
	.zero		1


	//   ....[167]....
        /*0b58*/ 	.word	0x00008410
        /*0b5c*/ 	.word	0x00000000
        /*0b60*/ 	.word	0x000002b0
        /*0b64*/ 	.short	0x010a
        /*0b66*/ 	.byte	0xff
	.zero		1


	//   ....[168]....
        /*0b68*/ 	.word	0x00008470
        /*0b6c*/ 	.word	0x00000000
        /*0b70*/ 	.word	0x00000110
        /*0b74*/ 	.short	0x010a
        /*0b76*/ 	.byte	0xff
	.zero		1


	//   ....[169]....
        /*0b78*/ 	.word	0x000084d0
        /*0b7c*/ 	.word	0x00000000
        /*0b80*/ 	.word	0x00000110
        /*0b84*/ 	.short	0x010a
        /*0b86*/ 	.byte	0xff
	.zero		1


	//   ....[170]....
        /*0b88*/ 	.word	0x00008520
        /*0b8c*/ 	.word	0x00000003
        /*0b90*/ 	.word	0x00000240
        /*0b94*/ 	.short	0x010a
        /*0b96*/ 	.byte	0xff
	.zero		1


	//   ....[171]....
        /*0b98*/ 	.word	0x00008580
        /*0b9c*/ 	.word	0x00000000
        /*0ba0*/ 	.word	0x00000000
        /*0ba4*/ 	.short	0x010a
        /*0ba6*/ 	.byte	0xff
	.zero		1


	//   ....[172]....
        /*0ba8*/ 	.word	0x000085e0
        /*0bac*/ 	.word	0x00000000
        /*0bb0*/ 	.word	0x00000000
        /*0bb4*/ 	.short	0x010a
        /*0bb6*/ 	.byte	0xff
	.zero		1


	//   ....[173]....
        /*0bb8*/ 	.word	0x00008640
        /*0bbc*/ 	.word	0x00000000
        /*0bc0*/ 	.word	0x00000000
        /*0bc4*/ 	.short	0x010a
        /*0bc6*/ 	.byte	0xff
	.zero		1


	//   ....[174]....
        /*0bc8*/ 	.word	0x000086a0
        /*0bcc*/ 	.word	0x00000000
        /*0bd0*/ 	.word	0x00000000
        /*0bd4*/ 	.short	0x010a
        /*0bd6*/ 	.byte	0xff
	.zero		1


	//   ....[175]....
        /*0bd8*/ 	.word	0x00008700
        /*0bdc*/ 	.word	0x00000000
        /*0be0*/ 	.word	0x00000000
        /*0be4*/ 	.short	0x010a
        /*0be6*/ 	.byte	0xff
	.zero		1


	//   ....[176]....
        /*0be8*/ 	.word	0x00008760
        /*0bec*/ 	.word	0x00000000
        /*0bf0*/ 	.word	0x00000000
        /*0bf4*/ 	.short	0x010a
        /*0bf6*/ 	.byte	0xff
	.zero		1


	//   ....[177]....
        /*0bf8*/ 	.word	0x000087c0
        /*0bfc*/ 	.word	0x00000000
        /*0c00*/ 	.word	0x00000000
        /*0c04*/ 	.short	0x010a
        /*0c06*/ 	.byte	0xff
	.zero		1


	//   ....[178]....
        /*0c08*/ 	.word	0x00008820
        /*0c0c*/ 	.word	0x00000000
        /*0c10*/ 	.word	0x00000000
        /*0c14*/ 	.short	0x010a
        /*0c16*/ 	.byte	0xff
	.zero		1


	//   ....[179]....
        /*0c18*/ 	.word	0x00008880
        /*0c1c*/ 	.word	0x00000000
        /*0c20*/ 	.word	0x00000000
        /*0c24*/ 	.short	0x010a
        /*0c26*/ 	.byte	0xff
	.zero		1


	//   ....[180]....
        /*0c28*/ 	.word	0x000088e0
        /*0c2c*/ 	.word	0x00000000
        /*0c30*/ 	.word	0x00000000
        /*0c34*/ 	.short	0x010a
        /*0c36*/ 	.byte	0xff
	.zero		1


	//   ....[181]....
        /*0c38*/ 	.word	0x00008940
        /*0c3c*/ 	.word	0x00000000
        /*0c40*/ 	.word	0x00000000
        /*0c44*/ 	.short	0x010a
        /*0c46*/ 	.byte	0xff
	.zero		1


	//   ....[182]....
        /*0c48*/ 	.word	0x000089a0
        /*0c4c*/ 	.word	0x00000000
        /*0c50*/ 	.word	0x00000000
        /*0c54*/ 	.short	0x010a
        /*0c56*/ 	.byte	0xff
	.zero		1


	//   ....[183]....
        /*0c58*/ 	.word	0x00008a00
        /*0c5c*/ 	.word	0x00000000
        /*0c60*/ 	.word	0x00000000
        /*0c64*/ 	.short	0x010a
        /*0c66*/ 	.byte	0xff
	.zero		1


	//   ....[184]....
        /*0c68*/ 	.word	0x00008a60
        /*0c6c*/ 	.word	0x00000000
        /*0c70*/ 	.word	0x00000000
        /*0c74*/ 	.short	0x010a
        /*0c76*/ 	.byte	0xff
	.zero		1


	//   ....[185]....
        /*0c78*/ 	.word	0x00008ac0
        /*0c7c*/ 	.word	0x00000000
        /*0c80*/ 	.word	0x00000000
        /*0c84*/ 	.short	0x010a
        /*0c86*/ 	.byte	0xff
	.zero		1


	//   ....[186]....
        /*0c88*/ 	.word	0x00008b20
        /*0c8c*/ 	.word	0x00000000
        /*0c90*/ 	.word	0x00000000
        /*0c94*/ 	.short	0x010a
        /*0c96*/ 	.byte	0xff
	.zero		1


	//   ....[187]....
        /*0c98*/ 	.word	0x00008b80
        /*0c9c*/ 	.word	0x00000000
        /*0ca0*/ 	.word	0x00000000
        /*0ca4*/ 	.short	0x010a
        /*0ca6*/ 	.byte	0xff
	.zero		1


	//   ....[188]....
        /*0ca8*/ 	.word	0x00008be0
        /*0cac*/ 	.word	0x00000000
        /*0cb0*/ 	.word	0x00000000
        /*0cb4*/ 	.short	0x010a
        /*0cb6*/ 	.byte	0xff
	.zero		1


	//   ....[189]....
        /*0cb8*/ 	.word	0x00008c40
        /*0cbc*/ 	.word	0x00000000
        /*0cc0*/ 	.word	0x00000000
        /*0cc4*/ 	.short	0x010a
        /*0cc6*/ 	.byte	0xff
	.zero		1


	//   ....[190]....
        /*0cc8*/ 	.word	0x00008ca0
        /*0ccc*/ 	.word	0x00000000
        /*0cd0*/ 	.word	0x00000000
        /*0cd4*/ 	.short	0x010a
        /*0cd6*/ 	.byte	0xff
	.zero		1


	//   ....[191]....
        /*0cd8*/ 	.word	0x00008d00
        /*0cdc*/ 	.word	0x00000000
        /*0ce0*/ 	.word	0x00000000
        /*0ce4*/ 	.short	0x010a
        /*0ce6*/ 	.byte	0xff
	.zero		1


	//   ....[192]....
        /*0ce8*/ 	.word	0x00008d60
        /*0cec*/ 	.word	0x00000000
        /*0cf0*/ 	.word	0x00000000
        /*0cf4*/ 	.short	0x010a
        /*0cf6*/ 	.byte	0xff
	.zero		1


	//   ....[193]....
        /*0cf8*/ 	.word	0x00008dc0
        /*0cfc*/ 	.word	0x00000000
        /*0d00*/ 	.word	0x00000000
        /*0d04*/ 	.short	0x010a
        /*0d06*/ 	.byte	0xff
	.zero		1


	//   ....[194]....
        /*0d08*/ 	.word	0x00008e20
        /*0d0c*/ 	.word	0x00000000
        /*0d10*/ 	.word	0x00000000
        /*0d14*/ 	.short	0x010a
        /*0d16*/ 	.byte	0xff
	.zero		1


	//   ....[195]....
        /*0d18*/ 	.word	0x00008e80
        /*0d1c*/ 	.word	0x00000000
        /*0d20*/ 	.word	0x00000000
        /*0d24*/ 	.short	0x010a
        /*0d26*/ 	.byte	0xff
	.zero		1


	//   ....[196]....
        /*0d28*/ 	.word	0x00008ee0
        /*0d2c*/ 	.word	0x00000000
        /*0d30*/ 	.word	0x00000000
        /*0d34*/ 	.short	0x010a
        /*0d36*/ 	.byte	0xff
	.zero		1


	//   ....[197]....
        /*0d38*/ 	.word	0x00008f40
        /*0d3c*/ 	.word	0x00000000
        /*0d40*/ 	.word	0x00000000
        /*0d44*/ 	.short	0x010a
        /*0d46*/ 	.byte	0xff
	.zero		1


	//   ....[198]....
        /*0d48*/ 	.word	0x00008fa0
        /*0d4c*/ 	.word	0x00000000
        /*0d50*/ 	.word	0x00000000
        /*0d54*/ 	.short	0x010a
        /*0d56*/ 	.byte	0xff
	.zero		1


	//   ....[199]....
        /*0d58*/ 	.word	0x00009000
        /*0d5c*/ 	.word	0x00000000
        /*0d60*/ 	.word	0x00000000
        /*0d64*/ 	.short	0x010a
        /*0d66*/ 	.byte	0xff
	.zero		1


	//   ....[200]....
        /*0d68*/ 	.word	0x00009060
        /*0d6c*/ 	.word	0x00000000
        /*0d70*/ 	.word	0x00000000
        /*0d74*/ 	.short	0x010a
        /*0d76*/ 	.byte	0xff
	.zero		1


	//   ....[201]....
        /*0d78*/ 	.word	0x000090c0
        /*0d7c*/ 	.word	0x00000000
        /*0d80*/ 	.word	0x00000000
        /*0d84*/ 	.short	0x010a
        /*0d86*/ 	.byte	0xff
	.zero		1


	//   ....[202]....
        /*0d88*/ 	.word	0x00009120
        /*0d8c*/ 	.word	0x00000000
        /*0d90*/ 	.word	0x00000000
        /*0d94*/ 	.short	0x010a
        /*0d96*/ 	.byte	0xff
	.zero		1


	//   ....[203]....
        /*0d98*/ 	.word	0x00009180
        /*0d9c*/ 	.word	0x00000000
        /*0da0*/ 	.word	0x00000000
        /*0da4*/ 	.short	0x010a
        /*0da6*/ 	.byte	0xff
	.zero		1


	//   ....[204]....
        /*0da8*/ 	.word	0x000091d0
        /*0dac*/ 	.word	0x00000002
        /*0db0*/ 	.word	0x000002a0
        /*0db4*/ 	.short	0x010a
        /*0db6*/ 	.byte	0xff
	.zero		1


	//   ....[205]....
        /*0db8*/ 	.word	0x00009230
        /*0dbc*/ 	.word	0x00000002
        /*0dc0*/ 	.word	0x00000250
        /*0dc4*/ 	.short	0x010a
        /*0dc6*/ 	.byte	0xff
	.zero		1


	//   ....[206]....
        /*0dc8*/ 	.word	0x00009280
        /*0dcc*/ 	.word	0x00000002
        /*0dd0*/ 	.word	0x00000240
        /*0dd4*/ 	.short	0x010a
        /*0dd6*/ 	.byte	0xff
	.zero		1


	//   ....[207]....
        /*0dd8*/ 	.word	0x000092e0
        /*0ddc*/ 	.word	0x00000000
        /*0de0*/ 	.word	0x00000250
        /*0de4*/ 	.short	0x010a
        /*0de6*/ 	.byte	0xff
	.zero		1


	//   ....[208]....
        /*0de8*/ 	.word	0x00009330
        /*0dec*/ 	.word	0x00000000
        /*0df0*/ 	.word	0x00000240
        /*0df4*/ 	.short	0x010a
        /*0df6*/ 	.byte	0xff
	.zero		1


	//   ....[209]....
        /*0df8*/ 	.word	0x00009390
        /*0dfc*/ 	.word	0x00000002
        /*0e00*/ 	.word	0x00000280
        /*0e04*/ 	.short	0x010a
        /*0e06*/ 	.byte	0xff
	.zero		1


	//   ....[210]....
        /*0e08*/ 	.word	0x000093f0
        /*0e0c*/ 	.word	0x00000000
        /*0e10*/ 	.word	0x00000000
        /*0e14*/ 	.short	0x010a
        /*0e16*/ 	.byte	0xff
	.zero		1


	//   ....[211]....
        /*0e18*/ 	.word	0x00009450
        /*0e1c*/ 	.word	0x00000000
        /*0e20*/ 	.word	0x00000000
        /*0e24*/ 	.short	0x010a
        /*0e26*/ 	.byte	0xff
	.zero		1


	//   ....[212]....
        /*0e28*/ 	.word	0x000094b0
        /*0e2c*/ 	.word	0x00000000
        /*0e30*/ 	.word	0x00000000
        /*0e34*/ 	.short	0x010a
        /*0e36*/ 	.byte	0xff
	.zero		1


	//   ....[213]....
        /*0e38*/ 	.word	0x00009510
        /*0e3c*/ 	.word	0x00000000
        /*0e40*/ 	.word	0x00000000
        /*0e44*/ 	.short	0x010a
        /*0e46*/ 	.byte	0xff
	.zero		1


	//   ....[214]....
        /*0e48*/ 	.word	0x00009570
        /*0e4c*/ 	.word	0x00000000
        /*0e50*/ 	.word	0x00000000
        /*0e54*/ 	.short	0x010a
        /*0e56*/ 	.byte	0xff
	.zero		1


	//   ....[215]....
        /*0e58*/ 	.word	0x000095c0
        /*0e5c*/ 	.word	0x00000007
        /*0e60*/ 	.word	0x00000240
        /*0e64*/ 	.short	0x010a
        /*0e66*/ 	.byte	0xff
	.zero		1


	//   ....[216]....
        /*0e68*/ 	.word	0x00009620
        /*0e6c*/ 	.word	0x00000000
        /*0e70*/ 	.word	0x00000238
        /*0e74*/ 	.short	0x010a
        /*0e76*/ 	.byte	0xff
	.zero		1


	//   ....[217]....
        /*0e78*/ 	.word	0x00009680
        /*0e7c*/ 	.word	0x00000000
        /*0e80*/ 	.word	0x00000228
        /*0e84*/ 	.short	0x010a
        /*0e86*/ 	.byte	0xff
	.zero		1


	//   ....[218]....
        /*0e88*/ 	.word	0x000096d0
        /*0e8c*/ 	.word	0x00000003
        /*0e90*/ 	.word	0x00000240
        /*0e94*/ 	.short	0x010a
        /*0e96*/ 	.byte	0xff
	.zero		1


	//   ....[219]....
        /*0e98*/ 	.word	0x00009730
        /*0e9c*/ 	.word	0x00000000
        /*0ea0*/ 	.word	0x00000220
        /*0ea4*/ 	.short	0x010a
        /*0ea6*/ 	.byte	0xff
	.zero		1


	//   ....[220]....
        /*0ea8*/ 	.word	0x00009780
        /*0eac*/ 	.word	0x00000016
        /*0eb0*/ 	.word	0x00000260
        /*0eb4*/ 	.short	0x010a
        /*0eb6*/ 	.byte	0xff
	.zero		1


	//----- nvinfo : EIATTR_NUM_MBARRIERS
	.align		4
.L_47:
        /*0eb8*/ 	.byte	0x03, 0x38
        /*0eba*/ 	.short	0x0058


	//----- nvinfo : EIATTR_EXIT_INSTR_OFFSETS
	.align		4
        /*0ebc*/ 	.byte	0x04, 0x1c
        /*0ebe*/ 	.short	(.L_49 - .L_48)


	//   ....[0]....
.L_48:
        /*0ec0*/ 	.word	0x00003e70


	//   ....[1]....
        /*0ec4*/ 	.word	0x00004360


	//   ....[2]....
        /*0ec8*/ 	.word	0x000043c0


	//   ....[3]....
        /*0ecc*/ 	.word	0x00005180


	//   ....[4]....
        /*0ed0*/ 	.word	0x00005db0


	//   ....[5]....
        /*0ed4*/ 	.word	0x00005df0


	//   ....[6]....
        /*0ed8*/ 	.word	0x00008400


	//----- nvinfo : EIATTR_MAX_THREADS
	.align		4
.L_49:
        /*0edc*/ 	.byte	0x04, 0x05
        /*0ede*/ 	.short	(.L_51 - .L_50)
.L_50:
        /*0ee0*/ 	.word	0x00000100
        /*0ee4*/ 	.word	0x00000001
        /*0ee8*/ 	.word	0x00000001


	//----- nvinfo : EIATTR_CRS_STACK_SIZE
	.align		4
.L_51:
        /*0eec*/ 	.byte	0x04, 0x1e
        /*0eee*/ 	.short	(.L_53 - .L_52)
.L_52:
        /*0ef0*/ 	.word	0x00000000


	//----- nvinfo : EIATTR_CBANK_PARAM_SIZE
	.align		4
.L_53:
        /*0ef4*/ 	.byte	0x03, 0x19
        /*0ef6*/ 	.short	0x0800


	//----- nvinfo : EIATTR_PARAM_CBANK
	.align		4
        /*0ef8*/ 	.byte	0x04, 0x0a
        /*0efa*/ 	.short	(.L_55 - .L_54)
	.align		4
.L_54:
        /*0efc*/ 	.word	index@(.nv.constant0._ZN7cutlass13device_kernelINS_4gemm6kernel13GemmUniversalIN4cute5tupleIJiiiiEEENS1_10collective13CollectiveMmaINS1_35MainloopSm100TmaUmmaWarpSpecializedILi34ELi2ELi4ENS5_IJNS4_1CILi1EEENSA_ILi8EEESB_EEEEENS5_IJNSA_ILi128EEENSA_ILi64EEENSA_ILi32EEEEEENS_12float_e5m2_tENS5_IJlSB_lEEESJ_SK_NS4_8TiledMMAINS4_8MMA_AtomIJNS4_10MMA_TraitsINS4_19SM100_MMA_F8F6F4_SSEJSJ_SJ_fSF_SG_NS4_17integral_constantINS4_4UMMA5MajorELSR_0EEESS_NSP_INSQ_7ScaleInELST_0EEESU_EEEEEENS4_6LayoutINS5_IJSB_SB_SB_EEENS5_IJNSA_ILi0EEESZ_SZ_EEEEENS5_IJNS4_10UnderscoreES12_S12_EEEEENS4_23SM90_TMA_LOAD_MULTICASTENS4_14ComposedLayoutINS4_7SwizzleILi1ELi4ELi3EEENS4_18smem_ptr_flag_bitsILi8EEENSX_INS5_IJSC_SH_EEENS5_IJSH_SB_EEEEEEEvNS4_8identityENS4_13SM90_TMA_LOADES1E_vS1F_EENS_8epilogue10collective18CollectiveEpilogueINS1I_23Sm100TmaWarpSpecializedILi1ELi1ELi64ELb0ELb0EEEJSI_NS5_IJNSX_ISF_SB_EENSX_ISG_SB_EEEEESJ_SK_SJ_SK_NS1I_6fusion15FusionCallbacksIS1M_NS1Q_17LinearCombinationISJ_fSJ_fLNS_15FloatRoundStyleE2EEESI_S1P_JEEENS4_5SM1004TMEM4LOAD26SM100_TMEM_LOAD_32dp32b64xES1G_NS16_INS17_ILi2ELi4ELi3EEES1A_NSX_INS5_IJSC_SG_EEENS5_IJSG_SB_EEEEEEENS4_39AutoVectorizingCopyWithAssumedAlignmentILi128EEENS4_14SM90_TMA_STOREES24_S26_S26_EEEvvEEEEvNT_6ParamsE)
        /*0f00*/ 	.short	0x0380
        /*0f02*/ 	.short	0x0800


	//----- nvinfo : EIATTR_SW_WAR
	.align		4
.L_55:
        /*0f04*/ 	.byte	0x04, 0x36
        /*0f06*/ 	.short	(.L_57 - .L_56)
.L_56:
        /*0f08*/ 	.word	0x00000008
.L_57:


//--------------------- .nv.callgraph             --------------------------
	.section	.nv.callgraph,"",@"SHT_CUDA_CALLGRAPH"
	.align	4
	.sectionentsize	8
	.align		4
        /*0000*/ 	.word	0x00000000
	.align		4
        /*0004*/ 	.word	0xffffffff
	.align		4
        /*0008*/ 	.word	index@(_ZN7cutlass13device_kernelINS_4gemm6kernel13GemmUniversalIN4cute5tupleIJiiiiEEENS1_10collective13CollectiveMmaINS1_35MainloopSm100TmaUmmaWarpSpecializedILi34ELi2ELi4ENS5_IJNS4_1CILi1EEENSA_ILi8EEESB_EEEEENS5_IJNSA_ILi128EEENSA_ILi64EEENSA_ILi32EEEEEENS_12float_e5m2_tENS5_IJlSB_lEEESJ_SK_NS4_8TiledMMAINS4_8MMA_AtomIJNS4_10MMA_TraitsINS4_19SM100_MMA_F8F6F4_SSEJSJ_SJ_fSF_SG_NS4_17integral_constantINS4_4UMMA5MajorELSR_0EEESS_NSP_INSQ_7ScaleInELST_0EEESU_EEEEEENS4_6LayoutINS5_IJSB_SB_SB_EEENS5_IJNSA_ILi0EEESZ_SZ_EEEEENS5_IJNS4_10UnderscoreES12_S12_EEEEENS4_23SM90_TMA_LOAD_MULTICASTENS4_14ComposedLayoutINS4_7SwizzleILi1ELi4ELi3EEENS4_18smem_ptr_flag_bitsILi8EEENSX_INS5_IJSC_SH_EEENS5_IJSH_SB_EEEEEEEvNS4_8identityENS4_13SM90_TMA_LOADES1E_vS1F_EENS_8epilogue10collective18CollectiveEpilogueINS1I_23Sm100TmaWarpSpecializedILi1ELi1ELi64ELb0ELb0EEEJSI_NS5_IJNSX_ISF_SB_EENSX_ISG_SB_EEEEESJ_SK_SJ_SK_NS1I_6fusion15FusionCallbacksIS1M_NS1Q_17LinearCombinationISJ_fSJ_fLNS_15FloatRoundStyleE2EEESI_S1P_JEEENS4_5SM1004TMEM4LOAD26SM100_TMEM_LOAD_32dp32b64xES1G_NS16_INS17_ILi2ELi4ELi3EEES1A_NSX_INS5_IJSC_SG_EEENS5_IJSG_SB_EEEEEEENS4_39AutoVectorizingCopyWithAssumedAlignmentILi128EEENS4_14SM90_TMA_STOREES24_S26_S26_EEEvvEEEEvNT_6ParamsE)
	.align		4
        /*000c*/ 	.word	index@(__assertfail)
	.align		4
        /*0010*/ 	.word	0x00000000
	.align		4
        /*0014*/ 	.word	0xfffffffe
	.align		4
        /*0018*/ 	.word	0x00000000
	.align		4
        /*001c*/ 	.word	0xfffffffd
	.align		4
        /*0020*/ 	.word	0x00000000
	.align		4
        /*0024*/ 	.word	0xfffffffc


//--------------------- .nv.constant4             --------------------------
	.section	.nv.constant4,"a",@progbits
	.align	8
	.align		8
.nv.constant4:
        /*0000*/ 	.dword	__assertfail
	.align		8
        /*0008*/ 	.dword	__unnamed_1
	.align		8
        /*0010*/ 	.dword	__unnamed_2
	.align		8
        /*0018*/ 	.dword	_ZN40_INTERNAL_93c5a0cf_4_k_cu_a6d723a5_273434cuda3std3__45__cpo5beginE
	.align		8
        /*0020*/ 	.dword	_ZN40_INTERNAL_93c5a0cf_4_k_cu_a6d723a5_273434cuda3std3__45__cpo3endE
	.align		8
        /*0028*/ 	.dword	_ZN40_INTERNAL_93c5a0cf_4_k_cu_a6d723a5_273434cuda3std3__45__cpo6cbeginE
	.align		8
        /*0030*/ 	.dword	_ZN40_INTERNAL_93c5a0cf_4_k_cu_a6d723a5_273434cuda3std3__45__cpo4cendE
	.align		8
        /*0038*/ 	.dword	_ZN40_INTERNAL_93c5a0cf_4_k_cu_a6d723a5_273434cuda3std3__442_GLOBAL__N__93c5a0cf_4_k_cu_a6d723a5_273436ignoreE
	.align		8
        /*0040*/ 	.dword	_ZN40_INTERNAL_93c5a0cf_4_k_cu_a6d723a5_273434cuda3std3__419piecewise_constructE
	.align		8
        /*0048*/ 	.dword	_ZN40_INTERNAL_93c5a0cf_4_k_cu_a6d723a5_273434cuda3std3__48in_placeE
	.align		8
        /*0050*/ 	.dword	_ZN40_INTERNAL_93c5a0cf_4_k_cu_a6d723a5_273434cuda3std6ranges3__45__cpo4swapE
	.align		8
        /*0058*/ 	.dword	_ZN40_INTERNAL_93c5a0cf_4_k_cu_a6d723a5_273434cuda3std6ranges3__45__cpo9iter_moveE
	.align		8
        /*0060*/ 	.dword	_ZN40_INTERNAL_93c5a0cf_4_k_cu_a6d723a5_273434cute7productE
	.align		8
        /*0068*/ 	.dword	_ZN40_INTERNAL_93c5a0cf_4_k_cu_a6d723a5_273434cute1_E
	.align		8
        /*0070*/ 	.dword	$str$25
	.align		8
        /*0078*/ 	.dword	$str$26
	.align		8
        /*0080*/ 	.dword	$str$27
	.align		8
        /*0088*/ 	.dword	$str$28


//--------------------- .text._ZN7cutlass13device_kernelINS_4gemm6kernel13GemmUniversalIN4cute5tupleIJiiiiEEENS1_10collective13CollectiveMmaINS1_35MainloopSm100TmaUmmaWarpSpecializedILi34ELi2ELi4ENS5_IJNS4_1CILi1EEENSA_ILi8EEESB_EEEEENS5_IJNSA_ILi128EEENSA_ILi64EEENSA_ILi32EEEEEENS_12float_e5m2_tENS5_IJlSB_lEEESJ_SK_NS4_8TiledMMAINS4_8MMA_AtomIJNS4_10MMA_TraitsINS4_19SM100_MMA_F8F6F4_SSEJSJ_SJ_fSF_SG_NS4_17integral_constantINS4_4UMMA5MajorELSR_0EEESS_NSP_INSQ_7ScaleInELST_0EEESU_EEEEEENS4_6LayoutINS5_IJSB_SB_SB_EEENS5_IJNSA_ILi0EEESZ_SZ_EEEEENS5_IJNS4_10UnderscoreES12_S12_EEEEENS4_23SM90_TMA_LOAD_MULTICASTENS4_14ComposedLayoutINS4_7SwizzleILi1ELi4ELi3EEENS4_18smem_ptr_flag_bitsILi8EEENSX_INS5_IJSC_SH_EEENS5_IJSH_SB_EEEEEEEvNS4_8identityENS4_13SM90_TMA_LOADES1E_vS1F_EENS_8epilogue10collective18CollectiveEpilogueINS1I_23Sm100TmaWarpSpecializedILi1ELi1ELi64ELb0ELb0EEEJSI_NS5_IJNSX_ISF_SB_EENSX_ISG_SB_EEEEESJ_SK_SJ_SK_NS1I_6fusion15FusionCallbacksIS1M_NS1Q_17LinearCombinationISJ_fSJ_fLNS_15FloatRoundStyleE2EEESI_S1P_JEEENS4_5SM1004TMEM4LOAD26SM100_TMEM_LOAD_32dp32b64xES1G_NS16_INS17_ILi2ELi4ELi3EEES1A_NSX_INS5_IJSC_SG_EEENS5_IJSG_SB_EEEEEEENS4_39AutoVectorizingCopyWithAssumedAlignmentILi128EEENS4_14SM90_TMA_STOREES24_S26_S26_EEEvvEEEEvNT_6ParamsE --------------------------
	.section	.text._ZN7cutlass13device_kernelINS_4gemm6kernel13GemmUniversalIN4cute5tupleIJiiiiEEENS1_10collective13CollectiveMmaINS1_35MainloopSm100TmaUmmaWarpSpecializedILi34ELi2ELi4ENS5_IJNS4_1CILi1EEENSA_ILi8EEESB_EEEEENS5_IJNSA_ILi128EEENSA_ILi64EEENSA_ILi32EEEEEENS_12float_e5m2_tENS5_IJlSB_lEEESJ_SK_NS4_8TiledMMAINS4_8MMA_AtomIJNS4_10MMA_TraitsINS4_19SM100_MMA_F8F6F4_SSEJSJ_SJ_fSF_SG_NS4_17integral_constantINS4_4UMMA5MajorELSR_0EEESS_NSP_INSQ_7ScaleInELST_0EEESU_EEEEEENS4_6LayoutINS5_IJSB_SB_SB_EEENS5_IJNSA_ILi0EEESZ_SZ_EEEEENS5_IJNS4_10UnderscoreES12_S12_EEEEENS4_23SM90_TMA_LOAD_MULTICASTENS4_14ComposedLayoutINS4_7SwizzleILi1ELi4ELi3EEENS4_18smem_ptr_flag_bitsILi8EEENSX_INS5_IJSC_SH_EEENS5_IJSH_SB_EEEEEEEvNS4_8identityENS4_13SM90_TMA_LOADES1E_vS1F_EENS_8epilogue10collective18CollectiveEpilogueINS1I_23Sm100TmaWarpSpecializedILi1ELi1ELi64ELb0ELb0EEEJSI_NS5_IJNSX_ISF_SB_EENSX_ISG_SB_EEEEESJ_SK_SJ_SK_NS1I_6fusion15FusionCallbacksIS1M_NS1Q_17LinearCombinationISJ_fSJ_fLNS_15FloatRoundStyleE2EEESI_S1P_JEEENS4_5SM1004TMEM4LOAD26SM100_TMEM_LOAD_32dp32b64xES1G_NS16_INS17_ILi2ELi4ELi3EEES1A_NSX_INS5_IJSC_SG_EEENS5_IJSG_SB_EEEEEEENS4_39AutoVectorizingCopyWithAssumedAlignmentILi128EEENS4_14SM90_TMA_STOREES24_S26_S26_EEEvvEEEEvNT_6ParamsE,"ax",@progbits
	.align	128
.text._ZN7cutlass13device_kernelINS_4gemm6kernel13GemmUniversalIN4cute5tupleIJiiiiEEENS1_10collective13CollectiveMmaINS1_35MainloopSm100TmaUmmaWarpSpecializedILi34ELi2ELi4ENS5_IJNS4_1CILi1EEENSA_ILi8EEESB_EEEEENS5_IJNSA_ILi128EEENSA_ILi64EEENSA_ILi32EEEEEENS_12float_e5m2_tENS5_IJlSB_lEEESJ_SK_NS4_8TiledMMAINS4_8MMA_AtomIJNS4_10MMA_TraitsINS4_19SM100_MMA_F8F6F4_SSEJSJ_SJ_fSF_SG_NS4_17integral_constantINS4_4UMMA5MajorELSR_0EEESS_NSP_INSQ_7ScaleInELST_0EEESU_EEEEEENS4_6LayoutINS5_IJSB_SB_SB_EEENS5_IJNSA_ILi0EEESZ_SZ_EEEEENS5_IJNS4_10UnderscoreES12_S12_EEEEENS4_23SM90_TMA_LOAD_MULTICASTENS4_14ComposedLayoutINS4_7SwizzleILi1ELi4ELi3EEENS4_18smem_ptr_flag_bitsILi8EEENSX_INS5_IJSC_SH_EEENS5_IJSH_SB_EEEEEEEvNS4_8identityENS4_13SM90_TMA_LOADES1E_vS1F_EENS_8epilogue10collective18CollectiveEpilogueINS1I_23Sm100TmaWarpSpecializedILi1ELi1ELi64ELb0ELb0EEEJSI_NS5_IJNSX_ISF_SB_EENSX_ISG_SB_EEEEESJ_SK_SJ_SK_NS1I_6fusion15FusionCallbacksIS1M_NS1Q_17LinearCombinationISJ_fSJ_fLNS_15FloatRoundStyleE2EEESI_S1P_JEEENS4_5SM1004TMEM4LOAD26SM100_TMEM_LOAD_32dp32b64xES1G_NS16_INS17_ILi2ELi4ELi3EEES1A_NSX_INS5_IJSC_SG_EEENS5_IJSG_SB_EEEEEEENS4_39AutoVectorizingCopyWithAssumedAlignmentILi128EEENS4_14SM90_TMA_STOREES24_S26_S26_EEEvvEEEEvNT_6ParamsE:
        .type           _ZN7cutlass13device_kernelINS_4gemm6kernel13GemmUniversalIN4cute5tupleIJiiiiEEENS1_10collective13CollectiveMmaINS1_35MainloopSm100TmaUmmaWarpSpecializedILi34ELi2ELi4ENS5_IJNS4_1CILi1EEENSA_ILi8EEESB_EEEEENS5_IJNSA_ILi128EEENSA_ILi64EEENSA_ILi32EEEEEENS_12float_e5m2_tENS5_IJlSB_lEEESJ_SK_NS4_8TiledMMAINS4_8MMA_AtomIJNS4_10MMA_TraitsINS4_19SM100_MMA_F8F6F4_SSEJSJ_SJ_fSF_SG_NS4_17integral_constantINS4_4UMMA5MajorELSR_0EEESS_NSP_INSQ_7ScaleInELST_0EEESU_EEEEEENS4_6LayoutINS5_IJSB_SB_SB_EEENS5_IJNSA_ILi0EEESZ_SZ_EEEEENS5_IJNS4_10UnderscoreES12_S12_EEEEENS4_23SM90_TMA_LOAD_MULTICASTENS4_14ComposedLayoutINS4_7SwizzleILi1ELi4ELi3EEENS4_18smem_ptr_flag_bitsILi8EEENSX_INS5_IJSC_SH_EEENS5_IJSH_SB_EEEEEEEvNS4_8identityENS4_13SM90_TMA_LOADES1E_vS1F_EENS_8epilogue10collective18CollectiveEpilogueINS1I_23Sm100TmaWarpSpecializedILi1ELi1ELi64ELb0ELb0EEEJSI_NS5_IJNSX_ISF_SB_EENSX_ISG_SB_EEEEESJ_SK_SJ_SK_NS1I_6fusion15FusionCallbacksIS1M_NS1Q_17LinearCombinationISJ_fSJ_fLNS_15FloatRoundStyleE2EEESI_S1P_JEEENS4_5SM1004TMEM4LOAD26SM100_TMEM_LOAD_32dp32b64xES1G_NS16_INS17_ILi2ELi4ELi3EEES1A_NSX_INS5_IJSC_SG_EEENS5_IJSG_SB_EEEEEEENS4_39AutoVectorizingCopyWithAssumedAlignmentILi128EEENS4_14SM90_TMA_STOREES24_S26_S26_EEEvvEEEEvNT_6ParamsE,@function
        .size           _ZN7cutlass13device_kernelINS_4gemm6kernel13GemmUniversalIN4cute5tupleIJiiiiEEENS1_10collective13CollectiveMmaINS1_35MainloopSm100TmaUmmaWarpSpecializedILi34ELi2ELi4ENS5_IJNS4_1CILi1EEENSA_ILi8EEESB_EEEEENS5_IJNSA_ILi128EEENSA_ILi64EEENSA_ILi32EEEEEENS_12float_e5m2_tENS5_IJlSB_lEEESJ_SK_NS4_8TiledMMAINS4_8MMA_AtomIJNS4_10MMA_TraitsINS4_19SM100_MMA_F8F6F4_SSEJSJ_SJ_fSF_SG_NS4_17integral_constantINS4_4UMMA5MajorELSR_0EEESS_NSP_INSQ_7ScaleInELST_0EEESU_EEEEEENS4_6LayoutINS5_IJSB_SB_SB_EEENS5_IJNSA_ILi0EEESZ_SZ_EEEEENS5_IJNS4_10UnderscoreES12_S12_EEEEENS4_23SM90_TMA_LOAD_MULTICASTENS4_14ComposedLayoutINS4_7SwizzleILi1ELi4ELi3EEENS4_18smem_ptr_flag_bitsILi8EEENSX_INS5_IJSC_SH_EEENS5_IJSH_SB_EEEEEEEvNS4_8identityENS4_13SM90_TMA_LOADES1E_vS1F_EENS_8epilogue10collective18CollectiveEpilogueINS1I_23Sm100TmaWarpSpecializedILi1ELi1ELi64ELb0ELb0EEEJSI_NS5_IJNSX_ISF_SB_EENSX_ISG_SB_EEEEESJ_SK_SJ_SK_NS1I_6fusion15FusionCallbacksIS1M_NS1Q_17LinearCombinationISJ_fSJ_fLNS_15FloatRoundStyleE2EEESI_S1P_JEEENS4_5SM1004TMEM4LOAD26SM100_TMEM_LOAD_32dp32b64xES1G_NS16_INS17_ILi2ELi4ELi3EEES1A_NSX_INS5_IJSC_SG_EEENS5_IJSG_SB_EEEEEEENS4_39AutoVectorizingCopyWithAssumedAlignmentILi128EEENS4_14SM90_TMA_STOREES24_S26_S26_EEEvvEEEEvNT_6ParamsE,(.L_x_226 - _ZN7cutlass13device_kernelINS_4gemm6kernel13GemmUniversalIN4cute5tupleIJiiiiEEENS1_10collective13CollectiveMmaINS1_35MainloopSm100TmaUmmaWarpSpecializedILi34ELi2ELi4ENS5_IJNS4_1CILi1EEENSA_ILi8EEESB_EEEEENS5_IJNSA_ILi128EEENSA_ILi64EEENSA_ILi32EEEEEENS_12float_e5m2_tENS5_IJlSB_lEEESJ_SK_NS4_8TiledMMAINS4_8MMA_AtomIJNS4_10MMA_TraitsINS4_19SM100_MMA_F8F6F4_SSEJSJ_SJ_fSF_SG_NS4_17integral_constantINS4_4UMMA5MajorELSR_0EEESS_NSP_INSQ_7ScaleInELST_0EEESU_EEEEEENS4_6LayoutINS5_IJSB_SB_SB_EEENS5_IJNSA_ILi0EEESZ_SZ_EEEEENS5_IJNS4_10UnderscoreES12_S12_EEEEENS4_23SM90_TMA_LOAD_MULTICASTENS4_14ComposedLayoutINS4_7SwizzleILi1ELi4ELi3EEENS4_18smem_ptr_flag_bitsILi8EEENSX_INS5_IJSC_SH_EEENS5_IJSH_SB_EEEEEEEvNS4_8identityENS4_13SM90_TMA_LOADES1E_vS1F_EENS_8epilogue10collective18CollectiveEpilogueINS1I_23Sm100TmaWarpSpecializedILi1ELi1ELi64ELb0ELb0EEEJSI_NS5_IJNSX_ISF_SB_EENSX_ISG_SB_EEEEESJ_SK_SJ_SK_NS1I_6fusion15FusionCallbacksIS1M_NS1Q_17LinearCombinationISJ_fSJ_fLNS_15FloatRoundStyleE2EEESI_S1P_JEEENS4_5SM1004TMEM4LOAD26SM100_TMEM_LOAD_32dp32b64xES1G_NS16_INS17_ILi2ELi4ELi3EEES1A_NSX_INS5_IJSC_SG_EEENS5_IJSG_SB_EEEEEEENS4_39AutoVectorizingCopyWithAssumedAlignmentILi128EEENS4_14SM90_TMA_STOREES24_S26_S26_EEEvvEEEEvNT_6ParamsE)
        .other          _ZN7cutlass13device_kernelINS_4gemm6kernel13GemmUniversalIN4cute5tupleIJiiiiEEENS1_10collective13CollectiveMmaINS1_35MainloopSm100TmaUmmaWarpSpecializedILi34ELi2ELi4ENS5_IJNS4_1CILi1EEENSA_ILi8EEESB_EEEEENS5_IJNSA_ILi128EEENSA_ILi64EEENSA_ILi32EEEEEENS_12float_e5m2_tENS5_IJlSB_lEEESJ_SK_NS4_8TiledMMAINS4_8MMA_AtomIJNS4_10MMA_TraitsINS4_19SM100_MMA_F8F6F4_SSEJSJ_SJ_fSF_SG_NS4_17integral_constantINS4_4UMMA5MajorELSR_0EEESS_NSP_INSQ_7ScaleInELST_0EEESU_EEEEEENS4_6LayoutINS5_IJSB_SB_SB_EEENS5_IJNSA_ILi0EEESZ_SZ_EEEEENS5_IJNS4_10UnderscoreES12_S12_EEEEENS4_23SM90_TMA_LOAD_MULTICASTENS4_14ComposedLayoutINS4_7SwizzleILi1ELi4ELi3EEENS4_18smem_ptr_flag_bitsILi8EEENSX_INS5_IJSC_SH_EEENS5_IJSH_SB_EEEEEEEvNS4_8identityENS4_13SM90_TMA_LOADES1E_vS1F_EENS_8epilogue10collective18CollectiveEpilogueINS1I_23Sm100TmaWarpSpecializedILi1ELi1ELi64ELb0ELb0EEEJSI_NS5_IJNSX_ISF_SB_EENSX_ISG_SB_EEEEESJ_SK_SJ_SK_NS1I_6fusion15FusionCallbacksIS1M_NS1Q_17LinearCombinationISJ_fSJ_fLNS_15FloatRoundStyleE2EEESI_S1P_JEEENS4_5SM1004TMEM4LOAD26SM100_TMEM_LOAD_32dp32b64xES1G_NS16_INS17_ILi2ELi4ELi3EEES1A_NSX_INS5_IJSC_SG_EEENS5_IJSG_SB_EEEEEEENS4_39AutoVectorizingCopyWithAssumedAlignmentILi128EEENS4_14SM90_TMA_STOREES24_S26_S26_EEEvvEEEEvNT_6ParamsE,@"STO_CUDA_ENTRY STV_DEFAULT"
_ZN7cutlass13device_kernelINS_4gemm6kernel13GemmUniversalIN4cute5tupleIJiiiiEEENS1_10collective13CollectiveMmaINS1_35MainloopSm100TmaUmmaWarpSpecializedILi34ELi2ELi4ENS5_IJNS4_1CILi1EEENSA_ILi8EEESB_EEEEENS5_IJNSA_ILi128EEENSA_ILi64EEENSA_ILi32EEEEEENS_12float_e5m2_tENS5_IJlSB_lEEESJ_SK_NS4_8TiledMMAINS4_8MMA_AtomIJNS4_10MMA_TraitsINS4_19SM100_MMA_F8F6F4_SSEJSJ_SJ_fSF_SG_NS4_17integral_constantINS4_4UMMA5MajorELSR_0EEESS_NSP_INSQ_7ScaleInELST_0EEESU_EEEEEENS4_6LayoutINS5_IJSB_SB_SB_EEENS5_IJNSA_ILi0EEESZ_SZ_EEEEENS5_IJNS4_10UnderscoreES12_S12_EEEEENS4_23SM90_TMA_LOAD_MULTICASTENS4_14ComposedLayoutINS4_7SwizzleILi1ELi4ELi3EEENS4_18smem_ptr_flag_bitsILi8EEENSX_INS5_IJSC_SH_EEENS5_IJSH_SB_EEEEEEEvNS4_8identityENS4_13SM90_TMA_LOADES1E_vS1F_EENS_8epilogue10collective18CollectiveEpilogueINS1I_23Sm100TmaWarpSpecializedILi1ELi1ELi64ELb0ELb0EEEJSI_NS5_IJNSX_ISF_SB_EENSX_ISG_SB_EEEEESJ_SK_SJ_SK_NS1I_6fusion15FusionCallbacksIS1M_NS1Q_17LinearCombinationISJ_fSJ_fLNS_15FloatRoundStyleE2EEESI_S1P_JEEENS4_5SM1004TMEM4LOAD26SM100_TMEM_LOAD_32dp32b64xES1G_NS16_INS17_ILi2ELi4ELi3EEES1A_NSX_INS5_IJSC_SG_EEENS5_IJSG_SB_EEEEEEENS4_39AutoVectorizingCopyWithAssumedAlignmentILi128EEENS4_14SM90_TMA_STOREES24_S26_S26_EEEvvEEEEvNT_6ParamsE:
[----:B------:R-:W1:Y:S01]  /*0000*/  LDC R1, c[0x0][0x37c] ;  /* 0x0000df00ff017b82 */ /* 0x000e620000000800 */
[----:B------:R-:W2:Y:S01]  /*0010*/  S2R R131, SR_TID.X ;  /* 0x0000000000837919 */ /* 0x000ea20000002100 */
[----:B------:R-:W3:Y:S01]  /*0020*/  LDCU.64 UR8, c[0x0][0x890] ;  /* 0x00011200ff0877ac */ /* 0x000ee20008000a00 */
[----:B------:R-:W-:Y:S02]  /*0030*/  PRMT R141, RZ, 0x7610, R141 ;  /* 0x00007610ff8d7816 */ /* 0x000fe4000000008d */
[----:B------:R-:W-:Y:S01]  /*0040*/  ELECT P3, URZ, PT ;  /* 0x0000000000ff782f */ /* 0x000fe20003860000 */
[----:B---3--:R-:W-:-:S04]  /*0050*/  UISETP.NE.U32.AND UP0, UPT, UR8, URZ, UPT ;  /* 0x000000ff0800728c */ /* 0x008fc8000bf05070 */
[----:B------:R-:W-:Y:S01]  /*0060*/  UISETP.NE.AND.EX UP0, UPT, UR9, URZ, UPT, UP0 ;  /* 0x000000ff0900728c */ /* 0x000fe2000bf05300 */
[----:B--2---:R-:W-:-:S05]  /*0070*/  SHF.R.U32.HI R142, RZ, 0x5, R131 ;  /* 0x00000005ff8e7819 */ /* 0x004fca0000011683 */
[----:B------:R-:W2:Y:S02]  /*0080*/  SHFL.IDX PT, R0, R142, RZ, 0x1f ;  /* 0x00001fff8e007589 */ /* 0x000ea400000e0000 */
[----:B--2---:R-:W-:Y:S01]  /*0090*/  R2UR UR22, R0 ;  /* 0x00000000001672ca */ /* 0x004fe200000e0000 */
[----:B-1----:R-:W-:-:S14]  /*00a0*/  BRA.U UP0, `(.L_x_0) ;  /* 0x0000000100307547 */ /* 0x002fdc000b800000 */
[----:B------:R-:W1:Y:S02]  /*00b0*/  LDCU.64 UR4, c[0x0][0x888] ;  /* 0x00011100ff0477ac */ /* 0x000e640008000a00 */
[----:B-1----:R-:W-:-:S04]  /*00c0*/  UISETP.NE.U32.AND UP0, UPT, UR4, URZ, UPT ;  /* 0x000000ff0400728c */ /* 0x002fc8000bf05070 */
[----:B------:R-:W-:-:S09]  /*00d0*/  UISETP.NE.AND.EX UP0, UPT, UR5, URZ, UPT, UP0 ;  /* 0x000000ff0500728c */ /* 0x000fd2000bf05300 */
[----:B------:R-:W-:Y:S05]  /*00e0*/  BRA.U !UP0, `(.L_x_1) ;  /* 0x0000000108147547 */ /* 0x000fea000b800000 */
[----:B------:R-:W1:Y:S01]  /*00f0*/  LDC.64 R2, c[0x0][0x888] ;  /* 0x00022200ff027b82 */ /* 0x000e620000000a00 */
[----:B------:R-:W1:Y:S02]  /*0100*/  LDCU.64 UR4, c[0x0][0x358] ;  /* 0x00006b00ff0477ac */ /* 0x000e640008000a00 */
[----:B-1----:R1:W5:Y:S01]  /*0110*/  LDG.E R71, desc[UR4][R2.64] ;  /* 0x0000000402477981 */ /* 0x002362000c1e1900 */
[----:B------:R-:W-:Y:S01]  /*0120*/  HFMA2 R141, -RZ, RZ, 0, 5.9604644775390625e-08 ;  /* 0x00000001ff8d7431 */ /* 0x000fe200000001ff */
[----:B------:R-:W-:Y:S05]  /*0130*/  BRA `(.L_x_0) ;  /* 0x00000000000c7947 */ /* 0x000fea0003800000 */
.L_x_1:
[----:B------:R-:W1:Y:S01]  /*0140*/  LDCU UR4, c[0x0][0x880] ;  /* 0x00011000ff0477ac */ /* 0x000e620008000800 */
[----:B------:R-:W-:Y:S01]  /*0150*/  HFMA2 R141, -RZ, RZ, 0, 5.9604644775390625e-08 ;  /* 0x00000001ff8d7431 */ /* 0x000fe200000001ff */
[----:B-1----:R-:W-:-:S07]  /*0160*/  MOV R71, UR4 ;  /* 0x0000000400477c02 */ /* 0x002fce0008000f00 */
.L_x_0:
[----:B------:R-:W2:Y:S02]  /*0170*/  LDCU.64 UR4, c[0x0][0x8b0] ;  /* 0x00011600ff0477ac */ /* 0x000ea40008000a00 */
[----:B--2---:R-:W-:-:S04]  /*0180*/  UISETP.NE.U32.AND UP0, UPT, UR4, URZ, UPT ;  /* 0x000000ff0400728c */ /* 0x004fc8000bf05070 */
[----:B------:R-:W-:-:S09]  /*0190*/  UISETP.NE.AND.EX UP0, UPT, UR5, URZ, UPT, UP0 ;  /* 0x000000ff0500728c */ /* 0x000fd2000bf05300 */
[----:B------:R-:W-:Y:S05]  /*01a0*/  BRA.U UP0, `(.L_x_2) ;  /* 0x0000000100287547 */ /* 0x000fea000b800000 */
[----:B------:R-:W2:Y:S02]  /*01b0*/  LDCU.64 UR4, c[0x0][0x8a8] ;  /* 0x00011500ff0477ac */ /* 0x000ea40008000a00 */
[----:B--2---:R-:W-:-:S04]  /*01c0*/  UISETP.NE.U32.AND UP0, UPT, UR4, URZ, UPT ;  /* 0x000000ff0400728c */ /* 0x004fc8000bf05070 */
[----:B------:R-:W-:-:S09]  /*01d0*/  UISETP.NE.AND.EX UP0, UPT, UR5, URZ, UPT, UP0 ;  /* 0x000000ff0500728c */ /* 0x000fd2000bf05300 */
[----:B------:R-:W-:Y:S05]  /*01e0*/  BRA.U !UP0, `(.L_x_3) ;  /* 0x0000000108107547 */ /* 0x000fea000b800000 */
[----:B-1----:R-:W1:Y:S01]  /*01f0*/  LDC.64 R2, c[0x0][0x8a8] ;  /* 0x00022a00ff027b82 */ /* 0x002e620000000a00 */
[----:B------:R-:W1:Y:S02]  /*0200*/  LDCU.64 UR4, c[0x0][0x358] ;  /* 0x00006b00ff0477ac */ /* 0x000e640008000a00 */
[----:B-1----:R2:W5:Y:S01]  /*0210*/  LDG.E R70, desc[UR4][R2.64] ;  /* 0x0000000402467981 */ /* 0x002562000c1e1900 */
[----:B------:R-:W-:Y:S05]  /*0220*/  BRA `(.L_x_2) ;  /* 0x0000000000087947 */ /* 0x000fea0003800000 */
.L_x_3:
[----:B------:R-:W2:Y:S02]  /*0230*/  LDCU UR4, c[0x0][0x8a0] ;  /* 0x00011400ff0477ac */ /* 0x000ea40008000800 */
[----:B--2---:R-:W-:Y:S02]  /*0240*/  MOV R70, UR4 ;  /* 0x0000000400467c02 */ /* 0x004fe40008000f00 */
.L_x_2:
[----:B------:R-:W-:Y:S01]  /*0250*/  IMAD.U32 R0, RZ, RZ, UR22 ;  /* 0x00000016ff007e24 */ /* 0x000fe2000f8e00ff */
[----:B------:R-:W-:Y:S04]  /*0260*/  BSSY.RECONVERGENT B0, `(.L_x_4) ;  /* 0x000000c000007945 */ /* 0x000fe80003800200 */
[C---:B------:R-:W-:Y:S02]  /*0270*/  ISETP.NE.OR P1, PT, R0.reuse, 0x1, !P3 ;  /* 0x000000010000780c */ /* 0x040fe40005f25670 */
[----:B------:R-:W-:-:S11]  /*0280*/  ISETP.NE.OR P0, PT, R0, 0x3, !P3 ;  /* 0x000000030000780c */ /* 0x000fd60005f05670 */
[----:B------:R-:W-:Y:S05]  /*0290*/  @P1 BRA `(.L_x_5) ;  /* 0x0000000000201947 */ /* 0x000fea0003800000 */
[----:B------:R-:W3:Y:S02]  /*02a0*/  LDCU.64 UR4, c[0x0][0x348] ;  /* 0x00006900ff0477ac */ /* 0x000ee40008000a00 */
[----:B---3--:R-:W-:Y:S02]  /*02b0*/  UIADD3 UR6, UP1, UPT, UR4, 0x80, URZ ;  /* 0x0000008004067890 */ /* 0x008fe4000ff3e0ff */
[----:B------:R-:W-:Y:S02]  /*02c0*/  UIADD3 UR4, UP0, UPT, UR4, 0x180, URZ ;  /* 0x0000018004047890 */ /* 0x000fe4000ff1e0ff */
[----:B------:R-:W-:Y:S02]  /*02d0*/  UIADD3.X UR7, UPT, UPT, URZ, UR5, URZ, UP1, !UPT ;  /* 0x00000005ff077290 */ /* 0x000fe40008ffe4ff */
[----:B------:R-:W-:-:S07]  /*02e0*/  UIADD3.X UR5, UPT, UPT, URZ, UR5, URZ, UP0, !UPT ;  /* 0x00000005ff057290 */ /* 0x000fce00087fe4ff */
[----:B------:R3:W-:Y:S02]  /*02f0*/  UTMACCTL.PF [UR6] ;  /* 0x00000000060079b9 */ /* 0x0007e40008040000 */
[----:B------:R3:W-:Y:S02]  /*0300*/  UTMACCTL.PF [UR4] ;  /* 0x00000000040079b9 */ /* 0x0007e40008040000 */
[----:B---3--:R-:W-:Y:S01]  /*0310*/  NOP ;  /* 0x0000000000007918 */ /* 0x008fe20000000000 */
.L_x_5:
[----:B------:R-:W-:Y:S05]  /*0320*/  BSYNC.RECONVERGENT B0 ;  /* 0x0000000000007941 */ /* 0x000fea0003800200 */
.L_x_4:
[----:B------:R-:W-:Y:S04]  /*0330*/  BSSY.RECONVERGENT B0, `(.L_x_6) ;  /* 0x000000a000007945 */ /* 0x000fe80003800200 */
        /* <DEDUP_REMOVED lines=9> */
.L_x_7:
[----:B------:R-:W-:Y:S05]  /*03d0*/  BSYNC.RECONVERGENT B0 ;  /* 0x0000000000007941 */ /* 0x000fea0003800200 */
.L_x_6:
[----:B------:R-:W3:Y:S01]  /*03e0*/  LDCU.64 UR4, c[0x0][0x888] ;  /* 0x00011100ff0477ac */ /* 0x000ee20008000a00 */
[----:B------:R-:W-:Y:S02]  /*03f0*/  UISETP.EQ.U32.AND UP1, UPT, UR8, URZ, UPT ;  /* 0x000000ff0800728c */ /* 0x000fe4000bf22070 */
[----:B------:R-:W-:Y:S02]  /*0400*/  UPLOP3.LUT UP3, UPT, UPT, UPT, UPT, 0x80, 0x8 ;  /* 0x000000000008789c */ /* 0x000fe40003f6f070 */
[----:B---3--:R-:W-:-:S04]  /*0410*/  UISETP.NE.U32.AND UP0, UPT, UR4, URZ, UPT ;  /* 0x000000ff0400728c */ /* 0x008fc8000bf05070 */
[----:B------:R-:W-:-:S04]  /*0420*/  UISETP.NE.AND.EX UP0, UPT, UR5, URZ, UPT, UP0 ;  /* 0x000000ff0500728c */ /* 0x000fc8000bf05300 */
[----:B------:R-:W-:-:S04]  /*0430*/  UISETP.EQ.OR.EX UP2, UPT, UR9, URZ, !UP0, UP1 ;  /* 0x000000ff0900728c */ /* 0x000fc8000c742710 */
[----:B------:R-:W-:-:S05]  /*0440*/  UP2UR UR60, UPR, URZ, 0x4 ;  /* 0x00000004ff3c7883 */ /* 0x000fca0008000000 */
[----:B------:R-:W-:Y:S07]  /*0450*/  BRA.U !UP2, `(.L_x_8) ;  /* 0x000000010a207547 */ /* 0x000fee000b800000 */
[----:B------:R-:W-:Y:S01]  /*0460*/  UISETP.NE.U32.AND UP1, UPT, UR8, URZ, UPT ;  /* 0x000000ff0800728c */ /* 0x000fe2000bf25070 */
[----:B-----5:R-:W-:Y:S01]  /*0470*/  FSETP.NEU.AND P0, PT, R71, RZ, PT ;  /* 0x000000ff4700720b */ /* 0x020fe20003f0d000 */
[----:B------:R-:W-:Y:S02]  /*0480*/  USEL UR4, URZ, 0xffffffff, UP0 ;  /* 0xffffffffff047887 */ /* 0x000fe40008000000 */
[----:B------:R-:W-:-:S10]  /*0490*/  UISETP.NE.AND.EX UP1, UPT, UR9, URZ, UPT, UP1 ;  /* 0x000000ff0900728c */ /* 0x000fd4000bf25310 */
[----:B------:R-:W-:Y:S01]  /*04a0*/  VOTEU.ANY UP0, P0 ;  /* 0x0000000000ff7886 */ /* 0x000fe20000000100 */
[----:B------:R-:W-:-:S04]  /*04b0*/  @!UP1 USEL UR4, URZ, 0xffffffff, UP0 ;  /* 0xffffffffff049887 */ /* 0x000fc80008000000 */
[----:B------:R-:W-:-:S04]  /*04c0*/  ULOP3.LUT UR4, UR4, 0x1, URZ, 0xc0, !UPT ;  /* 0x0000000104047892 */ /* 0x000fc8000f8ec0ff */
[----:B------:R-:W-:-:S11]  /*04d0*/  UISETP.NE.U32.AND UP3, UPT, UR4, 0x1, UPT ;  /* 0x000000010400788c */ /* 0x000fd6000bf65070 */
.L_x_8:
[----:B-12---:R-:W1:Y:S01]  /*04e0*/  SHFL.IDX PT, R2, R142, RZ, 0x1f ;  /* 0x00001fff8e027589 */ /* 0x006e6200000e0000 */
[----:B------:R-:W-:-:S04]  /*04f0*/  UISETP.NE.AND UP0, UPT, UR22, 0x2, UPT ;  /* 0x000000021600788c */ /* 0x000fc8000bf05270 */
[----:B------:R-:W-:Y:S01]  /*0500*/  USEL UR34, URZ, 0x1, UP0 ;  /* 0x00000001ff227887 */ /* 0x000fe20008000000 */
[----:B-1----:R-:W-:-:S13]  /*0510*/  ISETP.NE.AND P0, PT, R2, RZ, PT ;  /* 0x000000ff0200720c */ /* 0x002fda0003f05270 */
[----:B------:R-:W-:Y:S05]  /*0520*/  @P0 BRA `(.L_x_9) ;  /* 0x0000000400540947 */ /* 0x000fea0003800000 */
[----:B------:R-:W-:Y:S01]  /*0530*/  ELECT P0, URZ, PT ;  /* 0x0000000000ff782f */ /* 0x000fe20003800000 */
[----:B------:R-:W-:-:S12]  /*0540*/  BSSY.RECONVERGENT B0, `(.L_x_9) ;  /* 0x0000053000007945 */ /* 0x000fd80003800200 */
[----:B------:R-:W-:Y:S05]  /*0550*/  @!P0 BRA `(.L_x_10) ;  /* 0x0000000400448947 */ /* 0x000fea0003800000 */
[----:B------:R-:W1:Y:S01]  /*0560*/  S2UR UR4, SR_CgaCtaId ;  /* 0x00000000000479c3 */ /* 0x000e620000008800 */
[----:B------:R-:W-:Y:S01]  /*0570*/  UMOV UR5, 0x400 ;  /* 0x0000040000057882 */ /* 0x000fe20000000000 */
[----:B------:R-:W-:Y:S01]  /*0580*/  UMOV UR8, 0x1 ;  /* 0x0000000100087882 */ /* 0x000fe20000000000 */
[----:B------:R-:W-:Y:S01]  /*0590*/  UMOV UR6, 0x8 ;  /* 0x0000000800067882 */ /* 0x000fe20000000000 */
[----:B------:R-:W-:-:S04]  /*05a0*/  UIADD3 UR8, UPT, UPT, -UR8, 0x100000, URZ ;  /* 0x0010000008087890 */ /* 0x000fc8000fffe1ff */
[----:B------:R-:W-:Y:S02]  /*05b0*/  USHF.L.U32 UR9, UR8, 0xb, URZ ;  /* 0x0000000b08097899 */ /* 0x000fe400080006ff */
[----:B------:R-:W-:Y:S02]  /*05c0*/  USHF.L.U32 UR8, UR8, 0x1, URZ ;  /* 0x0000000108087899 */ /* 0x000fe400080006ff */
[----:B------:R-:W-:-:S04]  /*05d0*/  UIADD3 UR6, UPT, UPT, -UR6, 0x100000, URZ ;  /* 0x0010000006067890 */ /* 0x000fc8000fffe1ff */
[----:B------:R-:W-:Y:S02]  /*05e0*/  USHF.L.U32 UR7, UR6, 0xb, URZ ;  /* 0x0000000b06077899 */ /* 0x000fe400080006ff */
[----:B------:R-:W-:Y:S02]  /*05f0*/  USHF.L.U32 UR6, UR6, 0x1, URZ ;  /* 0x0000000106067899 */ /* 0x000fe400080006ff */
[----:B-1----:R-:W-:Y:S01]  /*0600*/  ULEA UR4, UR4, UR5, 0x18 ;  /* 0x0000000504047291 */ /* 0x002fe2000f8ec0ff */
[----:B------:R-:W1:Y:S11]  /*0610*/  FENCE.VIEW.ASYNC.S ;  /* 0x00000000000073c6 */ /* 0x000e760000000000 */
[----:B-1----:R1:W2:Y:S01]  /*0620*/  SYNCS.EXCH.64 URZ, [UR4], UR8 ;  /* 0x0000000804ff75b2 */ /* 0x0022a20008000100 */
[----:B------:R1:W3:Y:S01]  /*0630*/  SYNCS.EXCH.64 URZ, [UR4+0x110], UR6 ;  /* 0x0001100604ff75b2 */ /* 0x0002e20008000100 */
[----:B------:R1:W4:Y:S01]  /*0640*/  SYNCS.EXCH.64 URZ, [UR4+0x8], UR8 ;  /* 0x0000080804ff75b2 */ /* 0x0003220008000100 */
[----:B------:R1:W1:Y:S01]  /*0650*/  SYNCS.EXCH.64 URZ, [UR4+0x118], UR6 ;  /* 0x0001180604ff75b2 */ /* 0x0002620008000100 */
        /* <DEDUP_REMOVED lines=64> */
[----:B--234-:R-:W-:Y:S01]  /*0a60*/  NOP ;  /* 0x0000000000007918 */ /* 0x01cfe20000000000 */
.L_x_10:
[----:B-1----:R-:W-:Y:S05]  /*0a70*/  BSYNC.RECONVERGENT B0 ;  /* 0x0000000000007941 */ /* 0x002fea0003800200 */
.L_x_9:
[----:B------:R-:W1:Y:S01]  /*0a80*/  SHFL.IDX PT, R2, R142, RZ, 0x1f ;  /* 0x00001fff8e027589 */ /* 0x000e6200000e0000 */
[----:B------:R-:W-:Y:S01]  /*0a90*/  NOP ;  /* 0x0000000000007918 */ /* 0x000fe20000000000 */
[----:B-1----:R-:W-:-:S13]  /*0aa0*/  ISETP.NE.AND P0, PT, R2, 0x1, PT ;  /* 0x000000010200780c */ /* 0x002fda0003f05270 */
[----:B------:R-:W-:Y:S05]  /*0ab0*/  @P0 BRA `(.L_x_11) ;  /* 0x0000000000400947 */ /* 0x000fea0003800000 */
        /* <DEDUP_REMOVED lines=9> */
[----:B------:R-:W-:Y:S01]  /*0b50*/  USHF.L.U32 UR6, UR6, 0x1, URZ ;  /* 0x0000000106067899 */ /* 0x000fe200080006ff */
[----:B------:R-:W-:Y:S01]  /*0b60*/  ELECT P0, URZ, PT ;  /* 0x0000000000ff782f */ /* 0x000fe20003800000 */
[----:B-1----:R-:W-:Y:S01]  /*0b70*/  ULEA UR4, UR4, UR5, 0x18 ;  /* 0x0000000504047291 */ /* 0x002fe2000f8ec0ff */
[----:B------:R-:W1:Y:S11]  /*0b80*/  FENCE.VIEW.ASYNC.S ;  /* 0x00000000000073c6 */ /* 0x000e760000000000 */
[----:B-1----:R1:W2:Y:S01]  /*0b90*/  SYNCS.EXCH.64 URZ, [UR4+0x220], UR8 ;  /* 0x0002200804ff75b2 */ /* 0x0022a20008000100 */
[----:B------:R1:W3:Y:S01]  /*0ba0*/  SYNCS.EXCH.64 URZ, [UR4+0x228], UR6 ;  /* 0x0002280604ff75b2 */ /* 0x0002e20008000100 */
[----:B------:R-:W-:Y:S01]  /*0bb0*/  NOP ;  /* 0x0000000000007918 */ /* 0x000fe20000000000 */
.L_x_11:
[----:B------:R-:W4:Y:S01]  /*0bc0*/  SHFL.IDX PT, R2, R142, RZ, 0x1f ;  /* 0x00001fff8e027589 */ /* 0x000f2200000e0000 */
[----:B------:R-:W-:Y:S01]  /*0bd0*/  NOP ;  /* 0x0000000000007918 */ /* 0x000fe20000000000 */
[----:B----4-:R-:W-:-:S13]  /*0be0*/  ISETP.NE.AND P0, PT, R2, 0x3, PT ;  /* 0x000000030200780c */ /* 0x010fda0003f05270 */
[----:B------:R-:W-:Y:S05]  /*0bf0*/  @P0 BRA `(.L_x_12) ;  /* 0x0000000000300947 */ /* 0x000fea0003800000 */
[----:B-1----:R-:W1:Y:S01]  /*0c00*/  S2UR UR6, SR_CgaCtaId ;  /* 0x00000000000679c3 */ /* 0x002e620000008800 */
[----:B------:R-:W-:Y:S01]  /*0c10*/  UMOV UR4, 0x400 ;  /* 0x0000040000047882 */ /* 0x000fe20000000000 */
[----:B------:R-:W-:Y:S01]  /*0c20*/  UMOV UR5, 0x20 ;  /* 0x0000002000057882 */ /* 0x000fe20000000000 */
[----:B------:R-:W-:Y:S01]  /*0c30*/  ELECT P0, URZ, PT ;  /* 0x0000000000ff782f */ /* 0x000fe20003800000 */
[----:B-1----:R-:W-:Y:S02]  /*0c40*/  ULEA UR6, UR6, UR4, 0x18 ;  /* 0x0000000406067291 */ /* 0x002fe4000f8ec0ff */
[----:B------:R-:W-:-:S04]  /*0c50*/  UIADD3 UR4, UPT, UPT, -UR5, 0x100000, URZ ;  /* 0x0010000005047890 */ /* 0x000fc8000fffe1ff */
[----:B------:R-:W-:Y:S02]  /*0c60*/  USHF.L.U32 UR5, UR4, 0xb, URZ ;  /* 0x0000000b04057899 */ /* 0x000fe400080006ff */
[----:B------:R-:W-:Y:S01]  /*0c70*/  USHF.L.U32 UR4, UR4, 0x1, URZ ;  /* 0x0000000104047899 */ /* 0x000fe200080006ff */
[----:B------:R-:W1:Y:S11]  /*0c80*/  FENCE.VIEW.ASYNC.S ;  /* 0x00000000000073c6 */ /* 0x000e760000000000 */
[----:B-1----:R4:W1:Y:S01]  /*0c90*/  SYNCS.EXCH.64 URZ, [UR6+0x230], UR4 ;  /* 0x0002300406ff75b2 */ /* 0x0028620008000100 */
[----:B------:R4:W1:Y:S02]  /*0ca0*/  SYNCS.EXCH.64 URZ, [UR6+0x238], UR4 ;  /* 0x0002380406ff75b2 */ /* 0x0008640008000100 */
[----:B----4-:R-:W-:Y:S01]  /*0cb0*/  NOP ;  /* 0x0000000000007918 */ /* 0x010fe20000000000 */
.L_x_12:
[----:B------:R-:W4:Y:S01]  /*0cc0*/  SHFL.IDX PT, R2, R142, RZ, 0x1f ;  /* 0x00001fff8e027589 */ /* 0x000f2200000e0000 */
[----:B------:R-:W-:Y:S01]  /*0cd0*/  NOP ;  /* 0x0000000000007918 */ /* 0x000fe20000000000 */
[----:B----4-:R-:W-:-:S13]  /*0ce0*/  ISETP.NE.AND P0, PT, R2, 0x4, PT ;  /* 0x000000040200780c */ /* 0x010fda0003f05270 */
[----:B------:R-:W-:Y:S05]  /*0cf0*/  @P0 BRA `(.L_x_13) ;  /* 0x00000000004c0947 */ /* 0x000fea0003800000 */
[----:B-1----:R-:W1:Y:S01]  /*0d00*/  S2UR UR6, SR_CgaCtaId ;  /* 0x00000000000679c3 */ /* 0x002e620000008800 */
[----:B------:R-:W-:Y:S01]  /*0d10*/  UMOV UR4, 0x720 ;  /* 0x0000072000047882 */ /* 0x000fe20000000000 */
[----:B------:R-:W-:Y:S01]  /*0d20*/  UMOV UR5, 0x400 ;  /* 0x0000040000057882 */ /* 0x000fe20000000000 */
[----:B------:R-:W-:Y:S01]  /*0d30*/  USEL UR4, UR4, 0x620, UP3 ;  /* 0x0000062004047887 */ /* 0x000fe20009800000 */
[----:B------:R-:W-:Y:S01]  /*0d40*/  UMOV UR8, 0x1 ;  /* 0x0000000100087882 */ /* 0x000fe20000000000 */
[----:B------:R-:W-:Y:S01]  /*0d50*/  ELECT P0, URZ, PT ;  /* 0x0000000000ff782f */ /* 0x000fe20003800000 */
[----:B------:R-:W-:-:S04]  /*0d60*/  UIADD3 UR8, UPT, UPT, -UR8, 0x100000, URZ ;  /* 0x0010000008087890 */ /* 0x000fc8000fffe1ff */
[----:B------:R-:W-:Y:S02]  /*0d70*/  USHF.L.U32 UR9, UR8, 0xb, URZ ;  /* 0x0000000b08097899 */ /* 0x000fe400080006ff */
[----:B------:R-:W-:Y:S02]  /*0d80*/  USHF.L.U32 UR8, UR8, 0x1, URZ ;  /* 0x0000000108087899 */ /* 0x000fe400080006ff */
[----:B-1----:R-:W-:Y:S02]  /*0d90*/  ULEA UR6, UR6, UR5, 0x18 ;  /* 0x0000000506067291 */ /* 0x002fe4000f8ec0ff */
[----:B------:R-:W-:-:S04]  /*0da0*/  UIADD3 UR4, UPT, UPT, -UR4, 0x100000, URZ ;  /* 0x0010000004047890 */ /* 0x000fc8000fffe1ff */
[----:B------:R-:W-:Y:S02]  /*0db0*/  USHF.L.U32 UR5, UR4, 0xb, URZ ;  /* 0x0000000b04057899 */ /* 0x000fe400080006ff */
[----:B------:R-:W-:Y:S01]  /*0dc0*/  USHF.L.U32 UR4, UR4, 0x1, URZ ;  /* 0x0000000104047899 */ /* 0x000fe200080006ff */
[----:B------:R-:W1:Y:S03]  /*0dd0*/  FENCE.VIEW.ASYNC.S ;  /* 0x00000000000073c6 */ /* 0x000e660000000000 */
[----:B-1----:R4:W1:Y:S08]  /*0de0*/  SYNCS.EXCH.64 URZ, [UR6+0x240], UR8 ;  /* 0x0002400806ff75b2 */ /* 0x0028700008000100 */
[----:B------:R4:W1:Y:S01]  /*0df0*/  SYNCS.EXCH.64 URZ, [UR6+0x250], UR4 ;  /* 0x0002500406ff75b2 */ /* 0x0008620008000100 */
[----:B------:R4:W1:Y:S01]  /*0e00*/  SYNCS.EXCH.64 URZ, [UR6+0x248], UR8 ;  /* 0x0002480806ff75b2 */ /* 0x0008620008000100 */
[----:B------:R4:W1:Y:S02]  /*0e10*/  SYNCS.EXCH.64 URZ, [UR6+0x258], UR4 ;  /* 0x0002580406ff75b2 */ /* 0x0008640008000100 */
[----:B----4-:R-:W-:Y:S01]  /*0e20*/  NOP ;  /* 0x0000000000007918 */ /* 0x010fe20000000000 */
.L_x_13:
[----:B------:R-:W4:Y:S01]  /*0e30*/  SHFL.IDX PT, R2, R142, RZ, 0x1f ;  /* 0x00001fff8e027589 */ /* 0x000f2200000e0000 */
[----:B------:R-:W-:Y:S01]  /*0e40*/  NOP ;  /* 0x0000000000007918 */ /* 0x000fe20000000000 */
[----:B----4-:R-:W-:-:S13]  /*0e50*/  ISETP.NE.AND P0, PT, R2, 0x5, PT ;  /* 0x000000050200780c */ /* 0x010fda0003f05270 */
[----:B------:R-:W-:Y:S05]  /*0e60*/  @P0 BRA `(.L_x_14) ;  /* 0x0000000000580947 */ /* 0x000fea0003800000 */
[----:B-1----:R-:W1:Y:S01]  /*0e70*/  S2UR UR4, SR_CgaCtaId ;  /* 0x00000000000479c3 */ /* 0x002e620000008800 */
        /* <DEDUP_REMOVED lines=12> */
[----:B-1----:R4:W1:Y:S01]  /*0f40*/  SYNCS.EXCH.64 URZ, [UR4+0x260], UR8 ;  /* 0x0002600804ff75b2 */ /* 0x0028620008000100 */
[----:B------:R4:W1:Y:S01]  /*0f50*/  SYNCS.EXCH.64 URZ, [UR4+0x280], UR6 ;  /* 0x0002800604ff75b2 */ /* 0x0008620008000100 */
[----:B------:R4:W1:Y:S01]  /*0f60*/  SYNCS.EXCH.64 URZ, [UR4+0x268], UR8 ;  /* 0x0002680804ff75b2 */ /* 0x0008620008000100 */
[----:B------:R4:W1:Y:S01]  /*0f70*/  SYNCS.EXCH.64 URZ, [UR4+0x288], UR6 ;  /* 0x0002880604ff75b2 */ /* 0x0008620008000100 */
[----:B------:R4:W1:Y:S01]  /*0f80*/  SYNCS.EXCH.64 URZ, [UR4+0x270], UR8 ;  /* 0x0002700804ff75b2 */ /* 0x0008620008000100 */
[----:B------:R4:W1:Y:S01]  /*0f90*/  SYNCS.EXCH.64 URZ, [UR4+0x290], UR6 ;  /* 0x0002900604ff75b2 */ /* 0x0008620008000100 */
[----:B------:R4:W1:Y:S01]  /*0fa0*/  SYNCS.EXCH.64 URZ, [UR4+0x278], UR8 ;  /* 0x0002780804ff75b2 */ /* 0x0008620008000100 */
[----:B------:R4:W1:Y:S02]  /*0fb0*/  SYNCS.EXCH.64 URZ, [UR4+0x298], UR6 ;  /* 0x0002980604ff75b2 */ /* 0x0008640008000100 */
[----:B----4-:R-:W-:Y:S01]  /*0fc0*/  NOP ;  /* 0x0000000000007918 */ /* 0x010fe20000000000 */
.L_x_14:
[----:B------:R-:W4:Y:S01]  /*0fd0*/  SHFL.IDX PT, R2, R142, RZ, 0x1f ;  /* 0x00001fff8e027589 */ /* 0x000f2200000e0000 */
[----:B------:R-:W1:Y:S01]  /*0fe0*/  S2UR UR61, SR_CgaCtaId ;  /* 0x00000000003d79c3 */ /* 0x000e620000008800 */
[----:B------:R-:W-:Y:S01]  /*0ff0*/  NOP ;  /* 0x0000000000007918 */ /* 0x000fe20000000000 */
[----:B----4-:R-:W-:-:S13]  /*1000*/  ISETP.NE.AND P0, PT, R2, 0x3, PT ;  /* 0x000000030200780c */ /* 0x010fda0003f05270 */
[----:B-1----:R-:W-:Y:S05]  /*1010*/  @P0 BRA `(.L_x_15) ;  /* 0x0000000000340947 */ /* 0x002fea0003800000 */
[----:B------:R-:W-:Y:S01]  /*1020*/  UMOV UR4, 0x400 ;  /* 0x0000040000047882 */ /* 0x000fe20000000000 */
[----:B------:R-:W-:Y:S01]  /*1030*/  UMOV UR6, 0x20 ;  /* 0x0000002000067882 */ /* 0x000fe20000000000 */
[----:B------:R-:W-:Y:S02]  /*1040*/  ULEA UR4, UR61, UR4, 0x18 ;  /* 0x000000043d047291 */ /* 0x000fe4000f8ec0ff */
[----:B------:R-:W-:-:S04]  /*1050*/  UIADD3 UR6, UPT, UPT, -UR6, 0x100000, URZ ;  /* 0x0010000006067890 */ /* 0x000fc8000fffe1ff */
[----:B------:R-:W-:Y:S02]  /*1060*/  USHF.L.U32 UR7, UR6, 0xb, URZ ;  /* 0x0000000b06077899 */ /* 0x000fe400080006ff */
[----:B------:R-:W-:Y:S01]  /*1070*/  USHF.L.U32 UR6, UR6, 0x1, URZ ;  /* 0x0000000106067899 */ /* 0x000fe200080006ff */
[----:B------:R-:W-:Y:S01]  /*1080*/  ELECT P0, URZ, PT ;  /* 0x0000000000ff782f */ /* 0x000fe20003800000 */
[----:B------:R-:W1:Y:S10]  /*1090*/  FENCE.VIEW.ASYNC.S ;  /* 0x00000000000073c6 */ /* 0x000e740000000000 */
[----:B-1----:R1:W4:Y:S01]  /*10a0*/  SYNCS.EXCH.64 URZ, [UR4+0x2a0], UR6 ;  /* 0x0002a00604ff75b2 */ /* 0x0023220008000100 */
[----:B------:R1:W1:Y:S01]  /*10b0*/  SYNCS.EXCH.64 URZ, [UR4+0x2b0], UR6 ;  /* 0x0002b00604ff75b2 */ /* 0x0002620008000100 */
[----:B------:R1:W1:Y:S01]  /*10c0*/  SYNCS.EXCH.64 URZ, [UR4+0x2a8], UR6 ;  /* 0x0002a80604ff75b2 */ /* 0x0002620008000100 */
[----:B------:R1:W1:Y:S01]  /*10d0*/  SYNCS.EXCH.64 URZ, [UR4+0x2b8], UR6 ;  /* 0x0002b80604ff75b2 */ /* 0x0002620008000100 */
[----:B------:R-:W-:Y:S01]  /*10e0*/  NOP ;  /* 0x0000000000007918 */ /* 0x000fe20000000000 */
.L_x_15:
[----:B-1----:R-:W1:Y:S01]  /*10f0*/  LDCU UR4, c[0x0][0x36c] ;  /* 0x00006d80ff0477ac */ /* 0x002e620008000800 */
[----:B------:R-:W-:Y:S01]  /*1100*/  ISETP.NE.OR P3, PT, R0, 0x2, !P3 ;  /* 0x000000020000780c */ /* 0x000fe20005f65670 */
[----:B------:R-:W-:Y:S01]  /*1110*/  NOP ;  /* 0x0000000000007918 */ /* 0x000fe20000000000 */
[----:B------:R-:W-:Y:S01]  /*1120*/  LOP3.LUT R0, R131, 0x1f, RZ, 0xc0, !PT ;  /* 0x0000001f83007812 */ /* 0x000fe200078ec0ff */
[----:B------:R-:W-:Y:S02]  /*1130*/  UISETP.NE.AND UP4, UPT, UR22, URZ, UPT ;  /* 0x000000ff1600728c */ /* 0x000fe4000bf85270 */
[----:B-1----:R-:W-:-:S09]  /*1140*/  UISETP.EQ.U32.AND UP5, UPT, UR4, 0x1, UPT ;  /* 0x000000010400788c */ /* 0x002fd2000bfa2070 */
[----:B------:R-:W-:Y:S05]  /*1150*/  BRA.U !UP5, `(.L_x_16) ;  /* 0x000000010d087547 */ /* 0x000fea000b800000 */
[----:B--234-:R-:W-:Y:S01]  /*1160*/  UCGABAR_ARV ;  /* 0x00000000000079c7 */ /* 0x01cfe20008000000 */
[----:B------:R-:W-:Y:S05]  /*1170*/  BRA `(.L_x_17) ;  /* 0x0000000000047947 */ /* 0x000fea0003800000 */
.L_x_16:
[----:B--234-:R-:W-:Y:S01]  /*1180*/  NOP ;  /* 0x0000000000007918 */ /* 0x01cfe20000000000 */
.L_x_17:
[----:B------:R-:W1:Y:S01]  /*1190*/  S2UR UR7, SR_CTAID.X ;  /* 0x00000000000779c3 */ /* 0x000e620000002500 */
[----:B------:R-:W-:-:S05]  /*11a0*/  CS2R.32 R3, SR_CgaSize ;  /* 0x0000000000037805 */ /* 0x000fca0000008a00 */
[----:B------:R-:W-:-:S05]  /*11b0*/  IMAD R3, R3, -0xa0, RZ ;  /* 0xffffff6003037824 */ /* 0x000fca00078e02ff */
[----:B------:R-:W-:-:S14]  /*11c0*/  R2UR UR5, R3 ;  /* 0x00000000030572ca */ /* 0x000fdc00000e0000 */
[----:B------:R-:W2:Y:S01]  /*11d0*/  LDCU UR5, c[0x0][UR5+0x2b0] ;  /* 0x00005600050577ac */ /* 0x000ea20008000800 */
[----:B------:R-:W-:-:S05]  /*11e0*/  CS2R.32 R3, SR_CgaSize ;  /* 0x0000000000037805 */ /* 0x000fca0000008a00 */
[----:B------:R-:W-:-:S05]  /*11f0*/  IMAD R3, R3, -0xa0, RZ ;  /* 0xffffff6003037824 */ /* 0x000fca00078e02ff */
[----:B------:R-:W-:-:S14]  /*1200*/  R2UR UR4, R3 ;  /* 0x00000000030472ca */ /* 0x000fdc00000e0000 */
[----:B------:R-:W3:Y:S01]  /*1210*/  LDCU UR4, c[0x0][UR4+0x2b4] ;  /* 0x00005680040477ac */ /* 0x000ee20008000800 */
[----:B------:R-:W4:Y:S01]  /*1220*/  S2UR UR8, SR_CTAID.Y ;  /* 0x00000000000879c3 */ /* 0x000f220000002600 */
[----:B------:R-:W3:Y:S01]  /*1230*/  LDCU UR23, c[0x0][0xb24] ;  /* 0x00016480ff1777ac */ /* 0x000ee20008000800 */
[----:B------:R-:W-:-:S05]  /*1240*/  CS2R.32 R3, SR_CgaSize ;  /* 0x0000000000037805 */ /* 0x000fca0000008a00 */
[----:B------:R-:W-:-:S05]  /*1250*/  IMAD R3, R3, -0xa0, RZ ;  /* 0xffffff6003037824 */ /* 0x000fca00078e02ff */
[----:B------:R-:W-:-:S14]  /*1260*/  R2UR UR58, R3 ;  /* 0x00000000033a72ca */ /* 0x000fdc00000e0000 */
[----:B------:R-:W3:Y:S01]  /*1270*/  LDCU UR58, c[0x0][UR58+0x2a0] ;  /* 0x000054003a3a77ac */ /* 0x000ee20008000800 */
[----:B------:R-:W1:Y:S01]  /*1280*/  S2UR UR36, SR_CTAID.Z ;  /* 0x00000000002479c3 */ /* 0x000e620000002700 */
[----:B------:R-:W-:-:S05]  /*1290*/  CS2R.32 R3, SR_CgaSize ;  /* 0x0000000000037805 */ /* 0x000fca0000008a00 */
[----:B------:R-:W-:-:S05]  /*12a0*/  IMAD R3, R3, -0xa0, RZ ;  /* 0xffffff6003037824 */ /* 0x000fca00078e02ff */
[----:B------:R-:W-:-:S14]  /*12b0*/  R2UR UR55, R3 ;  /* 0x00000000033772ca */ /* 0x000fdc00000e0000 */
[----:B------:R-:W3:Y:S01]  /*12c0*/  LDCU UR55, c[0x0][UR55+0x2a4] ;  /* 0x00005480373777ac */ /* 0x000ee20008000800 */
[----:B------:R-:W3:Y:S01]  /*12d0*/  LDCU UR40, c[0x0][0xb24] ;  /* 0x00016480ff2877ac */ /* 0x000ee20008000800 */
[----:B-1----:R-:W-:Y:S01]  /*12e0*/  I2FP.F32.U32 R3, UR7 ;  /* 0x0000000700037c45 */ /* 0x002fe20008201000 */
[----:B------:R-:W1:Y:S04]  /*12f0*/  LDCU UR25, c[0x0][0xb30] ;  /* 0x00016600ff1977ac */ /* 0x000e680008000800 */
[----:B--2---:R-:W-:Y:S01]  /*1300*/  FMUL R3, R3, UR5 ;  /* 0x0000000503037c20 */ /* 0x004fe20008400000 */
[----:B------:R-:W-:Y:S01]  /*1310*/  USHF.L.U32 UR28, UR61, 0x9, URZ ;  /* 0x000000093d1c7899 */ /* 0x000fe200080006ff */
[----:B----4-:R-:W-:Y:S01]  /*1320*/  I2FP.F32.U32 R2, UR8 ;  /* 0x0000000800027c45 */ /* 0x010fe20008201000 */
[----:B---3--:R-:W-:-:S03]  /*1330*/  UISETP.GE.AND UP2, UPT, UR23, 0x1, UPT ;  /* 0x000000011700788c */ /* 0x008fc6000bf46270 */
[----:B------:R-:W2:Y:S01]  /*1340*/  F2I.U32.TRUNC.NTZ R3, R3 ;  /* 0x0000000300037305 */ /* 0x000ea2000020f000 */
[----:B------:R-:W-:Y:S01]  /*1350*/  UMOV UR46, UR7 ;  /* 0x00000007002e7c82 */ /* 0x000fe20008000000 */
[----:B------:R-:W-:Y:S01]  /*1360*/  FMUL R2, R2, UR4 ;  /* 0x0000000402027c20 */ /* 0x000fe20008400000 */
[----:B------:R-:W-:-:S05]  /*1370*/  UMOV UR45, UR8 ;  /* 0x00000008002d7c82 */ /* 0x000fca0008000000 */
[----:B------:R-:W3:Y:S01]  /*1380*/  F2I.U32.TRUNC.NTZ R2, R2 ;  /* 0x0000000200027305 */ /* 0x000ee2000020f000 */
[----:B--2---:R-:W-:Y:S02]  /*1390*/  R2UR UR4, R3 ;  /* 0x00000000030472ca */ /* 0x004fe400000e0000 */
[----:B---3--:R-:W-:Y:S02]  /*13a0*/  R2UR UR6, R2 ;  /* 0x00000000020672ca */ /* 0x008fe400000e0000 */
[----:B------:R-:W-:-:S09]  /*13b0*/  PRMT R2, RZ, 0x7610, R2 ;  /* 0x00007610ff027816 */ /* 0x000fd20000000002 */
[----:B------:R-:W-:-:S04]  /*13c0*/  UIADD3 UR5, UPT, UPT, -UR4, URZ, URZ ;  /* 0x000000ff04057290 */ /* 0x000fc8000fffe1ff */
[----:B------:R-:W-:Y:S02]  /*13d0*/  UIMAD UR58, UR58, UR5, UR7 ;  /* 0x000000053a3a72a4 */ /* 0x000fe4000f8e0207 */
[----:B------:R-:W-:-:S04]  /*13e0*/  UIADD3 UR4, UPT, UPT, -UR6, URZ, URZ ;  /* 0x000000ff06047290 */ /* 0x000fc8000fffe1ff */
[----:B------:R-:W-:Y:S01]  /*13f0*/  UIMAD UR55, UR55, UR4, UR8 ;  /* 0x00000004373772a4 */ /* 0x000fe2000f8e0208 */
[----:B-1----:R-:W-:Y:S11]  /*1400*/  BRA.U UP4, `(.L_x_18) ;  /* 0x0000000104787547 */ /* 0x002ff6000b800000 */
[----:B------:R-:W-:Y:S02]  /*1410*/  UISETP.NE.AND UP0, UPT, UR55, 0x1, UPT ;  /* 0x000000013700788c */ /* 0x000fe4000bf05270 */
[----:B------:R-:W-:Y:S02]  /*1420*/  UISETP.NE.AND UP1, UPT, UR55, 0x2, UPT ;  /* 0x000000023700788c */ /* 0x000fe4000bf25270 */
[----:B------:R-:W-:Y:S02]  /*1430*/  USEL UR5, URZ, 0x2, UP0 ;  /* 0x00000002ff057887 */ /* 0x000fe40008000000 */
[----:B------:R-:W-:Y:S02]  /*1440*/  UISETP.NE.AND UP0, UPT, UR55, 0x3, UPT ;  /* 0x000000033700788c */ /* 0x000fe4000bf05270 */
[----:B------:R-:W-:Y:S02]  /*1450*/  USEL UR4, URZ, 0x4, UP1 ;  /* 0x00000004ff047887 */ /* 0x000fe40008800000 */
[----:B------:R-:W-:-:S02]  /*1460*/  UISETP.NE.AND UP1, UPT, UR55, 0x4, UPT ;  /* 0x000000043700788c */ /* 0x000fc4000bf25270 */
[----:B------:R-:W-:Y:S02]  /*1470*/  USEL UR7, URZ, 0x8, UP0 ;  /* 0x00000008ff077887 */ /* 0x000fe40008000000 */
[----:B------:R-:W-:Y:S02]  /*1480*/  UISETP.NE.AND UP0, UPT, UR55, 0x5, UPT ;  /* 0x000000053700788c */ /* 0x000fe4000bf05270 */
[----:B------:R-:W-:Y:S02]  /*1490*/  USEL UR6, URZ, 0x10, UP1 ;  /* 0x00000010ff067887 */ /* 0x000fe40008800000 */
[----:B------:R-:W-:Y:S02]  /*14a0*/  UISETP.NE.AND UP1, UPT, UR55, 0x6, UPT ;  /* 0x000000063700788c */ /* 0x000fe4000bf25270 */
[----:B------:R-:W-:Y:S02]  /*14b0*/  USEL UR11, URZ, 0x20, UP0 ;  /* 0x00000020ff0b7887 */ /* 0x000fe40008000000 */
[----:B------:R-:W-:-:S02]  /*14c0*/  UISETP.NE.AND UP0, UPT, UR55, 0x7, UPT ;  /* 0x000000073700788c */ /* 0x000fc4000bf05270 */
[----:B------:R-:W-:Y:S02]  /*14d0*/  USEL UR12, URZ, 0x40, UP1 ;  /* 0x00000040ff0c7887 */ /* 0x000fe40008800000 */
[----:B------:R-:W-:Y:S02]  /*14e0*/  UISETP.NE.AND UP1, UPT, UR55, URZ, UPT ;  /* 0x000000ff3700728c */ /* 0x000fe4000bf25270 */
[----:B------:R-:W-:Y:S02]  /*14f0*/  USEL UR13, URZ, 0x80, UP0 ;  /* 0x00000080ff0d7887 */ /* 0x000fe40008000000 */
[----:B------:R-:W-:Y:S02]  /*1500*/  UISETP.NE.AND UP0, UPT, UR58, URZ, UPT ;  /* 0x000000ff3a00728c */ /* 0x000fe4000bf05270 */
[----:B------:R-:W-:Y:S02]  /*1510*/  UISETP.EQ.OR UP1, UPT, UR58, URZ, !UP1 ;  /* 0x000000ff3a00728c */ /* 0x000fe4000cf22670 */
[----:B------:R-:W-:-:S02]  /*1520*/  USEL UR9, UR5, 0x2, UP0 ;  /* 0x0000000205097887 */ /* 0x000fc40008000000 */
[----:B------:R-:W-:Y:S02]  /*1530*/  USEL UR4, UR4, 0x4, UP0 ;  /* 0x0000000404047887 */ /* 0x000fe40008000000 */
[----:B------:R-:W-:Y:S02]  /*1540*/  USEL UR5, URZ, 0x1, !UP1 ;  /* 0x00000001ff057887 */ /* 0x000fe4000c800000 */
[----:B------:R-:W-:Y:S02]  /*1550*/  USEL UR10, UR7, 0x8, UP0 ;  /* 0x00000008070a7887 */ /* 0x000fe40008000000 */
[----:B------:R-:W-:Y:S02]  /*1560*/  USEL UR8, UR6, 0x10, UP0 ;  /* 0x0000001006087887 */ /* 0x000fe40008000000 */
[----:B------:R-:W-:Y:S02]  /*1570*/  UIADD3 UR4, UPT, UPT, UR4, UR9, UR5 ;  /* 0x0000000904047290 */ /* 0x000fe4000fffe005 */
[----:B------:R-:W-:-:S02]  /*1580*/  USEL UR7, UR11, 0x20, UP0 ;  /* 0x000000200b077887 */ /* 0x000fc40008000000 */
[----:B------:R-:W-:Y:S02]  /*1590*/  USEL UR6, UR12, 0x40, UP0 ;  /* 0x000000400c067887 */ /* 0x000fe40008000000 */
[----:B------:R-:W-:Y:S02]  /*15a0*/  UIADD3 UR4, UPT, UPT, UR8, UR10, UR4 ;  /* 0x0000000a08047290 */ /* 0x000fe4000fffe004 */
[----:B------:R-:W-:Y:S02]  /*15b0*/  USEL UR5, UR13, 0x80, UP0 ;  /* 0x000000800d057887 */ /* 0x000fe40008000000 */
[----:B------:R-:W-:-:S04]  /*15c0*/  UIADD3 UR4, UPT, UPT, UR6, UR7, UR4 ;  /* 0x0000000706047290 */ /* 0x000fc8000fffe004 */
[----:B------:R-:W-:-:S06]  /*15d0*/  UIADD3 UR4, UPT, UPT, UR4, UR5, URZ ;  /* 0x0000000504047290 */ /* 0x000fcc000fffe0ff */
[----:B------:R-:W-:Y:S02]  /*15e0*/  MOV R2, UR4 ;  /* 0x0000000400027c02 */ /* 0x000fe40008000f00 */
.L_x_18:
[----:B------:R-:W-:Y:S05]  /*15f0*/  BRA.U !UP2, `(.L_x_19) ;  /* 0x000000010ad47547 */ /* 0x000fea000b800000 */
[----:B------:R-:W1:Y:S01]  /*1600*/  LDCU.128 UR12, c[0x0][0xb10] ;  /* 0x00016200ff0c77ac */ /* 0x000e620008000c00 */
[----:B------:R-:W2:Y:S01]  /*1610*/  LDCU UR6, c[0x0][0x370] ;  /* 0x00006e00ff0677ac */ /* 0x000ea20008000800 */
[----:B------:R-:W3:Y:S01]  /*1620*/  LDCU UR5, c[0x0][0x374] ;  /* 0x00006e80ff0577ac */ /* 0x000ee20008000800 */
[----:B------:R-:W4:Y:S01]  /*1630*/  LDCU UR24, c[0x0][0xb0c] ;  /* 0x00016180ff1877ac */ /* 0x000f220008000800 */
[----:B------:R-:W4:Y:S01]  /*1640*/  LDCU UR4, c[0x0][0xb20] ;  /* 0x00016400ff0477ac */ /* 0x000f220008000800 */
[----:B------:R-:W4:Y:S01]  /*1650*/  LDCU.64 UR8, c[0x0][0xb28] ;  /* 0x00016500ff0877ac */ /* 0x000f220008000a00 */
[----:B-1----:R-:W-:Y:S02]  /*1660*/  UISETP.NE.AND UP0, UPT, UR14, 0x1, UPT ;  /* 0x000000010e00788c */ /* 0x002fe4000bf05270 */
[----:B---3--:R-:W-:Y:S02]  /*1670*/  UIMAD.WIDE.U32 UR10, UR5, UR15, URZ ;  /* 0x0000000f050a72a5 */ /* 0x008fe4000f8e00ff */
[----:B--2---:R-:W-:-:S02]  /*1680*/  UIMAD.WIDE.U32 UR18, UR6, UR12, URZ ;  /* 0x0000000c061272a5 */ /* 0x004fc4000f8e00ff */
[----:B----4-:R-:W-:Y:S02]  /*1690*/  UISETP.NE.AND UP1, UPT, UR24, 0x1, UPT ;  /* 0x000000011800788c */ /* 0x010fe4000bf25270 */
[----:B------:R-:W-:Y:S01]  /*16a0*/  UISETP.NE.AND UP2, UPT, UR23, 0x1, UPT ;  /* 0x000000011700788c */ /* 0x000fe2000bf45270 */
[----:B------:R-:W-:Y:S02]  /*16b0*/  UMOV UR10, UR11 ;  /* 0x0000000b000a7c82 */ /* 0x000fe40008000000 */
[----:B------:R-:W-:Y:S01]  /*16c0*/  UMOV UR18, UR19 ;  /* 0x0000001300127c82 */ /* 0x000fe20008000000 */
[----:B------:R-:W-:Y:S02]  /*16d0*/  @UP0 USHF.R.U32.HI UR5, URZ, UR4, UR10 ;  /* 0x00000004ff050299 */ /* 0x000fe4000801160a */
[----:B------:R-:W-:Y:S02]  /*16e0*/  UIMAD.WIDE.U32 UR20, UR45, UR15, URZ ;  /* 0x0000000f2d1472a5 */ /* 0x000fe4000f8e00ff */
[----:B------:R-:W-:-:S02]  /*16f0*/  UIMAD.WIDE.U32 UR10, UR5, UR8, URZ ;  /* 0x00000008050a72a5 */ /* 0x000fc4000f8e00ff */
[----:B------:R-:W-:Y:S02]  /*1700*/  @UP1 USHF.R.U32.HI UR6, URZ, UR13, UR18 ;  /* 0x0000000dff061299 */ /* 0x000fe40008011612 */
[----:B------:R-:W-:Y:S02]  /*1710*/  UIMAD.WIDE.U32 UR16, UR46, UR12, URZ ;  /* 0x0000000c2e1072a5 */ /* 0x000fe4000f8e00ff */
[----:B------:R-:W-:Y:S01]  /*1720*/  UIMAD.WIDE.U32 UR18, UR6, UR8, URZ ;  /* 0x00000008061272a5 */ /* 0x000fe2000f8e00ff */
[----:B------:R-:W-:Y:S01]  /*1730*/  UMOV UR20, UR21 ;  /* 0x0000001500147c82 */ /* 0x000fe20008000000 */
[----:B------:R-:W-:Y:S01]  /*1740*/  UMOV UR10, UR11 ;  /* 0x0000000b000a7c82 */ /* 0x000fe20008000000 */
[----:B------:R-:W-:Y:S02]  /*1750*/  USHF.R.U32.HI UR20, URZ, UR4, UR20 ;  /* 0x00000004ff147299 */ /* 0x000fe40008011614 */
[----:B------:R-:W-:Y:S02]  /*1760*/  @UP2 USHF.R.U32.HI UR5, URZ, UR9, UR10 ;  /* 0x00000009ff052299 */ /* 0x000fe4000801160a */
[----:B------:R-:W-:Y:S01]  /*1770*/  UMOV UR7, UR19 ;  /* 0x0000001300077c82 */ /* 0x000fe20008000000 */
[----:B------:R-:W-:Y:S01]  /*1780*/  UMOV UR16, UR17 ;  /* 0x0000001100107c82 */ /* 0x000fe20008000000 */
[----:B------:R-:W-:-:S02]  /*1790*/  @UP2 USHF.R.U32.HI UR6, URZ, UR9, UR7 ;  /* 0x00000009ff062299 */ /* 0x000fc40008011607 */
[----:B------:R-:W-:Y:S02]  /*17a0*/  USHF.R.U32.HI UR13, URZ, UR13, UR16 ;  /* 0x0000000dff0d7299 */ /* 0x000fe40008011610 */
[----:B------:R-:W-:Y:S02]  /*17b0*/  USEL UR4, UR45, UR20, !UP0 ;  /* 0x000000142d047287 */ /* 0x000fe4000c000000 */
[----:B------:R-:W-:Y:S02]  /*17c0*/  UIMAD UR7, UR5, UR23, URZ ;  /* 0x00000017050772a4 */ /* 0x000fe4000f8e02ff */
[----:B------:R-:W-:Y:S02]  /*17d0*/  USEL UR5, UR46, UR13, !UP1 ;  /* 0x0000000d2e057287 */ /* 0x000fe4000c800000 */
[----:B------:R-:W-:Y:S02]  /*17e0*/  UIMAD UR12, UR6, UR23, URZ ;  /* 0x00000017060c72a4 */ /* 0x000fe4000f8e02ff */
[----:B------:R-:W-:-:S02]  /*17f0*/  UISETP.GE.AND UP0, UPT, UR4, UR7, UPT ;  /* 0x000000070400728c */ /* 0x000fc4000bf06270 */
[----:B------:R-:W-:Y:S02]  /*1800*/  UIMAD.WIDE.U32 UR10, UR4, UR8, URZ ;  /* 0x00000008040a72a5 */ /* 0x000fe4000f8e00ff */
[----:B------:R-:W-:Y:S02]  /*1810*/  UISETP.GE.OR UP0, UPT, UR5, UR12, UP0 ;  /* 0x0000000c0500728c */ /* 0x000fe40008706670 */
[----:B------:R-:W-:Y:S02]  /*1820*/  UIMAD.WIDE.U32 UR12, UR5, UR8, URZ ;  /* 0x00000008050c72a5 */ /* 0x000fe4000f8e00ff */
[----:B------:R-:W-:Y:S01]  /*1830*/  UIADD3 UR10, UPT, UPT, -UR4, URZ, URZ ;  /* 0x000000ff040a7290 */ /* 0x000fe2000fffe1ff */
[----:B------:R-:W-:Y:S01]  /*1840*/  UMOV UR8, UR11 ;  /* 0x0000000b00087c82 */ /* 0x000fe20008000000 */
[----:B------:R-:W-:Y:S02]  /*1850*/  UIADD3 UR11, UPT, UPT, -UR5, URZ, URZ ;  /* 0x000000ff050b7290 */ /* 0x000fe4000fffe1ff */
[----:B------:R-:W-:-:S03]  /*1860*/  USHF.R.U32.HI UR8, URZ, UR9, UR8 ;  /* 0x00000009ff087299 */ /* 0x000fc60008011608 */
[----:B------:R-:W-:Y:S01]  /*1870*/  @!UP0 UMOV UR7, UR13 ;  /* 0x0000000d00078c82 */ /* 0x000fe20008000000 */
[----:B------:R-:W-:Y:S02]  /*1880*/  UIMAD UR45, UR14, UR10, UR45 ;  /* 0x0000000a0e2d72a4 */ /* 0x000fe4000f8e022d */
[----:B------:R-:W-:Y:S02]  /*1890*/  USEL UR8, UR4, UR8, !UP2 ;  /* 0x0000000804087287 */ /* 0x000fe4000d000000 */
[----:B------:R-:W-:Y:S02]  /*18a0*/  @!UP0 USHF.R.U32.HI UR7, URZ, UR9, UR7 ;  /* 0x00000009ff078299 */ /* 0x000fe40008011607 */
[----:B------:R-:W-:Y:S02]  /*18b0*/  UIADD3 UR9, UPT, UPT, -UR8, URZ, URZ ;  /* 0x000000ff08097290 */ /* 0x000fe4000fffe1ff */
[----:B------:R-:W-:Y:S02]  /*18c0*/  @!UP0 USEL UR7, UR5, UR7, !UP2 ;  /* 0x0000000705078287 */ /* 0x000fe4000d000000 */
[----:B------:R-:W-:-:S02]  /*18d0*/  UIMAD UR9, UR23, UR9, UR4 ;  /* 0x00000009170972a4 */ /* 0x000fc4000f8e0204 */
[----:B------:R-:W-:Y:S02]  /*18e0*/  @!UP0 UIADD3 UR8, UPT, UPT, UR8, -UR7, URZ ;  /* 0x8000000708088290 */ /* 0x000fe4000fffe0ff */
[----:B------:R-:W-:Y:S02]  /*18f0*/  @!UP0 UIMAD UR6, UR9, UR6, UR7 ;  /* 0x00000006090682a4 */ /* 0x000fe4000f8e0207 */
[----:B------:R-:W-:Y:S02]  /*1900*/  @!UP0 UIMAD UR4, UR8, UR23, UR5 ;  /* 0x00000017080482a4 */ /* 0x000fe4000f8e0205 */
[----:B------:R-:W-:Y:S02]  /*1910*/  UIMAD UR46, UR24, UR11, UR46 ;  /* 0x0000000b182e72a4 */ /* 0x000fe4000f8e022e */
[----:B------:R-:W-:Y:S01]  /*1920*/  UIMAD UR45, UR4, UR14, UR45 ;  /* 0x0000000e042d72a4 */ /* 0x000fe2000f8e022d */
[----:B------:R-:W-:Y:S02]  /*1930*/  @!UP0 UMOV UR5, UR6 ;  /* 0x0000000600058c82 */ /* 0x000fe40008000000 */
[----:B------:R-:W-:-:S12]  /*1940*/  UIMAD UR46, UR5, UR24, UR46 ;  /* 0x00000018052e72a4 */ /* 0x000fd8000f8e022e */
.L_x_19:
[----:B------:R-:W-:Y:S02]  /*1950*/  UISETP.NE.AND UP1, UPT, UR25, 0x1, UPT ;  /* 0x000000011900788c */ /* 0x000fe4000bf25270 */
[----:B------:R-:W-:Y:S02]  /*1960*/  UISETP.NE.AND UP0, UPT, UR22, 0x2, UPT ;  /* 0x000000021600788c */ /* 0x000fe4000bf05270 */
[----:B------:R-:W-:-:S05]  /*1970*/  ULOP3.LUT UR28, UR28, 0xe00, URZ, 0xc0, !UPT ;  /* 0x00000e001c1c7892 */ /* 0x000fca000f8ec0ff */
[----:B------:R-:W-:Y:S07]  /*1980*/  BRA.U UP1, `(.L_x_20) ;  /* 0x0000000101447547 */ /* 0x000fee000b800000 */
[----:B------:R-:W1:Y:S01]  /*1990*/  LDCU.128 UR8, c[0x0][0xb10] ;  /* 0x00016200ff0877ac */ /* 0x000e620008000c00 */
[----:B------:R-:W2:Y:S01]  /*19a0*/  LDCU UR12, c[0x0][0xb0c] ;  /* 0x00016180ff0c77ac */ /* 0x000ea20008000800 */
[----:B------:R-:W3:Y:S01]  /*19b0*/  LDCU UR13, c[0x0][0xb20] ;  /* 0x00016400ff0d77ac */ /* 0x000ee20008000800 */
[----:B-1----:R-:W-:Y:S02]  /*19c0*/  UIMAD.WIDE.U32 UR6, UR46, UR8, URZ ;  /* 0x000000082e0672a5 */ /* 0x002fe4000f8e00ff */
[----:B------:R-:W-:Y:S02]  /*19d0*/  UIMAD.WIDE.U32 UR4, UR45, UR11, URZ ;  /* 0x0000000b2d0472a5 */ /* 0x000fe4000f8e00ff */
[----:B--2---:R-:W-:Y:S02]  /*19e0*/  UISETP.NE.AND UP2, UPT, UR12, 0x1, UPT ;  /* 0x000000010c00788c */ /* 0x004fe4000bf45270 */
[----:B------:R-:W-:Y:S01]  /*19f0*/  UISETP.NE.AND UP1, UPT, UR10, 0x1, UPT ;  /* 0x000000010a00788c */ /* 0x000fe2000bf25270 */
[----:B------:R-:W-:-:S02]  /*1a00*/  UMOV UR6, UR7 ;  /* 0x0000000700067c82 */ /* 0x000fc40008000000 */
[----:B------:R-:W-:Y:S01]  /*1a10*/  UMOV UR4, UR5 ;  /* 0x0000000500047c82 */ /* 0x000fe20008000000 */
[----:B------:R-:W-:Y:S02]  /*1a20*/  USHF.R.U32.HI UR6, URZ, UR9, UR6 ;  /* 0x00000009ff067299 */ /* 0x000fe40008011606 */
[----:B---3--:R-:W-:Y:S02]  /*1a30*/  USHF.R.U32.HI UR4, URZ, UR13, UR4 ;  /* 0x0000000dff047299 */ /* 0x008fe40008011604 */
[----:B------:R-:W-:Y:S02]  /*1a40*/  USEL UR5, UR46, UR6, !UP2 ;  /* 0x000000062e057287 */ /* 0x000fe4000d000000 */
[----:B------:R-:W-:-:S04]  /*1a50*/  USEL UR4, UR45, UR4, !UP1 ;  /* 0x000000042d047287 */ /* 0x000fc8000c800000 */
[----:B------:R-:W-:Y:S02]  /*1a60*/  UIADD3 UR6, UPT, UPT, UR5, -UR4, URZ ;  /* 0x8000000405067290 */ /* 0x000fe4000fffe0ff */
[----:B------:R-:W-:Y:S02]  /*1a70*/  UIADD3 UR4, UPT, UPT, -UR5, UR4, URZ ;  /* 0x0000000405047290 */ /* 0x000fe4000fffe1ff */
[----:B------:R-:W-:Y:S02]  /*1a80*/  UIMAD UR45, UR6, UR10, UR45 ;  /* 0x0000000a062d72a4 */ /* 0x000fe4000f8e022d */
[----:B------:R-:W-:-:S12]  /*1a90*/  UIMAD UR46, UR4, UR12, UR46 ;  /* 0x0000000c042e72a4 */ /* 0x000fd8000f8e022e */
.L_x_20:
[----:B------:R-:W-:Y:S05]  /*1aa0*/  BRA.U !UP5, `(.L_x_21) ;  /* 0x000000010d0c7547 */ /* 0x000fea000b800000 */
[----:B------:R-:W-:Y:S01]  /*1ab0*/  UCGABAR_WAIT ;  /* 0x0000000000007dc7 */ /* 0x000fe20008000000 */
[----:B------:R-:W-:Y:S01]  /*1ac0*/  CCTL.IVALL ;  /* 0x00000000ff00798f */ /* 0x000fe20002000000 */
[----:B------:R-:W-:Y:S05]  /*1ad0*/  BRA `(.L_x_22) ;  /* 0x0000000000047947 */ /* 0x000fea0003800000 */
.L_x_21:
[----:B------:R-:W-:Y:S06]  /*1ae0*/  BAR.SYNC.DEFER_BLOCKING 0x0 ;  /* 0x0000000000007b1d */ /* 0x000fec0000010000 */
.L_x_22:
[----:B------:R-:W-:Y:S05]  /*1af0*/  BRA.U UP0, `(.L_x_23) ;  /* 0x0000002100e47547 */ /* 0x000fea000b800000 */
[----:B------:R-:W1:Y:S01]  /*1b00*/  LDCU UR6, c[0x0][0x38c] ;  /* 0x00007180ff0677ac */ /* 0x000e620008000800 */
[----:B------:R-:W-:Y:S01]  /*1b10*/  PLOP3.LUT P1, PT, PT, PT, UP3, 0x80, 0x8 ;  /* 0x000000000008781c */ /* 0x000fe20003f2f038 */
[----:B------:R-:W-:Y:S01]  /*1b20*/  IMAD.MOV.U32 R12, RZ, RZ, 0x1 ;  /* 0x00000001ff0c7424 */ /* 0x000fe200078e00ff */
[----:B------:R-:W-:Y:S01]  /*1b30*/  ISETP.EQ.OR P2, PT, R0, RZ, P3 ;  /* 0x000000ff0000720c */ /* 0x000fe20001f42670 */
[----:B------:R-:W-:Y:S01]  /*1b40*/  UMOV UR7, 0x400 ;  /* 0x0000040000077882 */ /* 0x000fe20000000000 */
[----:B------:R-:W-:Y:S01]  /*1b50*/  UISETP.NE.AND UP1, UPT, UR22, URZ, UPT ;  /* 0x000000ff1600728c */ /* 0x000fe2000bf25270 */
[----:B------:R-:W-:Y:S01]  /*1b60*/  PLOP3.LUT P1, PT, P1, PT, PT, 0x8, 0x80 ;  /* 0x000000000080781c */ /* 0x000fe20000f2e170 */
[----:B------:R-:W-:Y:S01]  /*1b70*/  ULEA UR7, UR61, UR7, 0x18 ;  /* 0x000000073d077291 */ /* 0x000fe2000f8ec0ff */
[----:B------:R-:W-:Y:S01]  /*1b80*/  CS2R R10, SRZ ;  /* 0x00000000000a7805 */ /* 0x000fe2000001ff00 */
[----:B------:R-:W-:Y:S01]  /*1b90*/  IMAD.MOV.U32 R9, RZ, RZ, RZ ;  /* 0x000000ffff097224 */ /* 0x000fe200078e00ff */
[----:B------:R-:W2:Y:S01]  /*1ba0*/  LDCU UR41, c[0x0][0x370] ;  /* 0x00006e00ff2977ac */ /* 0x000ea20008000800 */
[----:B------:R-:W-:Y:S01]  /*1bb0*/  IMAD.MOV.U32 R8, RZ, RZ, 0x1 ;  /* 0x00000001ff087424 */ /* 0x000fe200078e00ff */
[----:B------:R-:W3:Y:S01]  /*1bc0*/  LDCU.64 UR26, c[0x0][0x348] ;  /* 0x00006900ff1a77ac */ /* 0x000ee20008000a00 */
[----:B-1----:R-:W-:-:S02]  /*1bd0*/  UIADD3 UR5, UPT, UPT, UR6, 0x1f, URZ ;  /* 0x0000001f06057890 */ /* 0x002fc4000fffe0ff */
[----:B------:R-:W-:Y:S02]  /*1be0*/  USHF.R.U32.HI UR47, URZ, 0x5, UR28 ;  /* 0x00000005ff2f7899 */ /* 0x000fe4000801161c */
[----:B------:R-:W-:Y:S02]  /*1bf0*/  USHF.R.S32.HI UR4, URZ, 0x1f, UR5 ;  /* 0x0000001fff047899 */ /* 0x000fe40008011405 */
[----:B------:R-:W-:Y:S02]  /*1c00*/  UIADD3 UR48, UPT, UPT, UR6, 0x3e, URZ ;  /* 0x0000003e06307890 */ /* 0x000fe4000fffe0ff */
[----:B------:R-:W-:Y:S01]  /*1c10*/  ULEA.HI UR4, UR4, UR5, URZ, 0x5 ;  /* 0x0000000504047291 */ /* 0x000fe2000f8f28ff */
[----:B------:R-:W1:Y:S03]  /*1c20*/  LDCU UR39, c[0x0][0x374] ;  /* 0x00006e80ff2777ac */ /* 0x000e660008000800 */
[----:B------:R-:W-:-:S02]  /*1c30*/  USHF.R.S32.HI UR43, URZ, 0x5, UR4 ;  /* 0x00000005ff2b7899 */ /* 0x000fc40008011404 */
[----:B------:R-:W-:Y:S02]  /*1c40*/  UIADD3 UR4, UPT, UPT, UR6, -0x1, URZ ;  /* 0xffffffff06047890 */ /* 0x000fe4000fffe0ff */
[----:B------:R-:W-:Y:S02]  /*1c50*/  UISETP.LT.U32.AND UP0, UPT, UR43, 0x22, UPT ;  /* 0x000000222b00788c */ /* 0x000fe4000bf01070 */
[----:B------:R-:W-:Y:S02]  /*1c60*/  UISETP.GE.U32.AND UP2, UPT, UR4, -0x3f, UPT ;  /* 0xffffffc10400788c */ /* 0x000fe4000bf46070 */
[----:B------:R-:W-:Y:S02]  /*1c70*/  USEL UR42, UR43, 0x22, UP0 ;  /* 0x000000222b2a7887 */ /* 0x000fe40008000000 */
[----:B------:R-:W-:Y:S02]  /*1c80*/  USEL UR24, UR34, 0x2, UP1 ;  /* 0x0000000222187887 */ /* 0x000fe40008800000 */
[----:B------:R-:W-:-:S02]  /*1c90*/  UIADD3 UR21, UPT, UPT, UR42, -0x1, URZ ;  /* 0xffffffff2a157890 */ /* 0x000fc4000fffe0ff */
[----:B------:R-:W-:Y:S02]  /*1ca0*/  UIADD3 UR29, UPT, UPT, UR7, 0x4600, UR28 ;  /* 0x00004600071d7890 */ /* 0x000fe4000fffe01c */
[----:B------:R-:W-:Y:S02]  /*1cb0*/  UIADD3 UR44, UPT, UPT, UR43, -UR42, URZ ;  /* 0x8000002a2b2c7290 */ /* 0x000fe4000fffe0ff */
[----:B------:R-:W-:Y:S01]  /*1cc0*/  @UP2 UIADD3 UR21, UPT, UPT, UR42, URZ, URZ ;  /* 0x000000ff2a152290 */ /* 0x000fe2000fffe0ff */
[----:B------:R-:W-:-:S03]  /*1cd0*/  UMOV UR5, URZ ;  /* 0x000000ff00057c82 */ /* 0x000fc60008000000 */
[----:B-123--:R-:W-:-:S12]  /*1ce0*/  UIADD3 UR21, UPT, UPT, UR21, 0x1, URZ ;  /* 0x0000000115157890 */ /* 0x00efd8000fffe0ff */
.L_x_43:
[----:B------:R-:W-:-:S09]  /*1cf0*/  UISETP.NE.AND UP0, UPT, UR61, URZ, UPT ;  /* 0x000000ff3d00728c */ /* 0x000fd2000bf05270 */
[----:B------:R-:W-:Y:S05]  /*1d00*/  BRA.U UP0, `(.L_x_24) ;  /* 0x0000000100287547 */ /* 0x000fea000b800000 */
[----:B------:R-:W-:Y:S02]  /*1d10*/  LEA R0, R9, UR7, 0x3 ;  /* 0x0000000709007c11 */ /* 0x000fe4000f8e18ff */
[----:B------:R-:W-:-:S04]  /*1d20*/  SHF.L.U32 R2, R8, 0x1f, RZ ;  /* 0x0000001f08027819 */ /* 0x000fc800000006ff */
[----:B------:R-:W1:Y:S02]  /*1d30*/  SYNCS.PHASECHK.TRANS64.TRYWAIT P0, [R0+URZ+0x2b0], R2 ;  /* 0x0002b002000075a7 */ /* 0x000e6400080011ff */
[----:B-1----:R-:W-:Y:S05]  /*1d40*/  @!P0 BRA `(.L_x_25) ;  /* 0x0000006400b08947 */ /* 0x002fea0003800000 */
.L_x_133:
[----:B------:R-:W-:Y:S01]  /*1d50*/  VIADD R9, R9, 0x1 ;  /* 0x0000000109097836 */ /* 0x000fe20000000000 */
[----:B------:R1:W-:Y:S04]  /*1d60*/  SYNCS.ARRIVE.TRANS64.A1T0 RZ, [R0+URZ+0x2a0], RZ ;  /* 0x0002a0ff00ff79a7 */ /* 0x0003e800081000ff */
[----:B------:R-:W-:-:S04]  /*1d70*/  ISETP.NE.AND P0, PT, R9, 0x2, PT ;  /* 0x000000020900780c */ /* 0x000fc80003f05270 */
[----:B------:R-:W-:Y:S02]  /*1d80*/  SEL R9, R9, RZ, P0 ;  /* 0x000000ff09097207 */ /* 0x000fe40000000000 */
[----:B-1----:R-:W-:-:S04]  /*1d90*/  SEL R0, RZ, 0x1, P0 ;  /* 0x00000001ff007807 */ /* 0x002fc80000000000 */
[----:B------:R-:W-:-:S07]  /*1da0*/  LOP3.LUT R8, R8, R0, RZ, 0x3c, !PT ;  /* 0x0000000008087212 */ /* 0x000fce00078e3cff */
.L_x_24:
[----:B------:R-:W-:Y:S01]  /*1db0*/  ULEA UR4, UR5, UR7, 0x3 ;  /* 0x0000000705047291 */ /* 0x000fe2000f8e18ff */
[----:B------:R-:W-:Y:S01]  /*1dc0*/  SHF.L.U32 R0, R12, 0x1f, RZ ;  /* 0x0000001f0c007819 */ /* 0x000fe200000006ff */
[----:B------:R-:W-:Y:S02]  /*1dd0*/  UISETP.GE.U32.AND UP0, UPT, UR48, 0x3f, UPT ;  /* 0x0000003f3000788c */ /* 0x000fe4000bf06070 */
[----:B------:R-:W-:Y:S02]  /*1de0*/  USHF.L.U32 UR11, UR45, 0x6, URZ ;  /* 0x000000062d0b7899 */ /* 0x000fe400080006ff */
[----:B------:R-:W-:Y:S01]  /*1df0*/  ULEA UR35, UR46, UR47, 0x7 ;  /* 0x0000002f2e237291 */ /* 0x000fe2000f8e38ff */
[----:B------:R-:W-:Y:S02]  /*1e00*/  UMOV UR13, URZ ;  /* 0x000000ff000d7c82 */ /* 0x000fe40008000000 */
[----:B------:R1:W2:Y:S02]  /*1e10*/  SYNCS.PHASECHK.TRANS64.TRYWAIT P0, [UR4+0x110], R0 ;  /* 0x00011000ff0075a7 */ /* 0x0002a40008001104 */
[----:B------:R-:W-:Y:S07]  /*1e20*/  BRA.U !UP0, `(.L_x_26) ;  /* 0x0000000108bc7547 */ /* 0x000fee000b800000 */
[----:B------:R-:W-:Y:S01]  /*1e30*/  UMOV UR6, URZ ;  /* 0x000000ff00067c82 */ /* 0x000fe20008000000 */
[----:B------:R-:W-:-:S05]  /*1e40*/  UMOV UR4, UR5 ;  /* 0x0000000500047c82 */ /* 0x000fca0008000000 */
.L_x_32:
[----:B------:R-:W-:Y:S01]  /*1e50*/  ULEA UR33, UR4, UR7, 0x3 ;  /* 0x0000000704217291 */ /* 0x000fe2000f8e18ff */
[----:B--2---:R-:W-:Y:S01]  /*1e60*/  @!P3 MOV R2, 0x1800 ;  /* 0x000018000002b802 */ /* 0x004fe20000000f00 */
[----:B--2-4-:R-:W-:Y:S10]  /*1e70*/  @P0 BRA `(.L_x_27) ;  /* 0x00000000000c0947 */ /* 0x014ff40003800000 */
[----:B------:R-:W-:-:S04]  /*1e80*/  SHF.L.U32 R3, R12, 0x1f, RZ ;  /* 0x0000001f0c037819 */ /* 0x000fc800000006ff */
[----:B------:R-:W2:Y:S02]  /*1e90*/  SYNCS.PHASECHK.TRANS64.TRYWAIT P0, [UR33+0x110], R3 ;  /* 0x00011003ff0075a7 */ /* 0x000ea40008001121 */
[----:B--2---:R-:W-:Y:S05]  /*1ea0*/  @!P0 BRA `(.L_x_28) ;  /* 0x00000064006c8947 */ /* 0x004fea0003800000 */
.L_x_27:
[----:B------:R2:W-:Y:S01]  /*1eb0*/  @!P3 SYNCS.ARRIVE.TRANS64 RZ, [UR33], R2 ;  /* 0x00000002ffffb9a7 */ /* 0x0005e20008000021 */
[----:B------:R-:W-:-:S04]  /*1ec0*/  ULOP3.LUT UR5, UR24, 0x2, URZ, 0xfc, !UPT ;  /* 0x0000000218057892 */ /* 0x000fc8000f8efcff */
[----:B------:R-:W-:-:S09]  /*1ed0*/  UISETP.NE.AND UP0, UPT, UR5, 0x2, UPT ;  /* 0x000000020500788c */ /* 0x000fd2000bf05270 */
[----:B------:R-:W-:Y:S05]  /*1ee0*/  BRA.U UP0, `(.L_x_29) ;  /* 0x0000000100047547 */ /* 0x000fea000b800000 */
[----:B------:R-:W-:Y:S05]  /*1ef0*/  BPT.TRAP 0x1 ;  /* 0x000000040000795c */ /* 0x000fea0000300000 */
.L_x_29:
[----:B------:R-:W-:Y:S04]  /*1f00*/  BSSY.RECONVERGENT B0, `(.L_x_30) ;  /* 0x0000003000007945 */ /* 0x000fe80003800200 */
[----:B------:R-:W-:Y:S05]  /*1f10*/  @P2 BRA `(.L_x_31) ;  /* 0x0000000000042947 */ /* 0x000fea0003800000 */
[----:B------:R-:W-:Y:S05]  /*1f20*/  BPT.TRAP 0x1 ;  /* 0x000000040000795c */ /* 0x000fea0000300000 */
.L_x_31:
[----:B------:R-:W-:Y:S05]  /*1f30*/  BSYNC.RECONVERGENT B0 ;  /* 0x0000000000007941 */ /* 0x000fea0003800200 */
.L_x_30:
[----:B------:R-:W-:Y:S02]  /*1f40*/  UIADD3 UR5, UPT, UPT, UR4, 0x1, URZ ;  /* 0x0000000104057890 */ /* 0x000fe4000fffe0ff */
[----:B------:R-:W-:Y:S02]  /*1f50*/  ULEA UR32, UR4, UR28, 0xc ;  /* 0x0000001c04207291 */ /* 0x000fe4000f8e60ff */
[----:B------:R-:W-:Y:S02]  /*1f60*/  UISETP.NE.AND UP0, UPT, UR5, 0x22, UPT ;  /* 0x000000220500788c */ /* 0x000fe4000bf05270 */
[----:B------:R-:W-:Y:S02]  /*1f70*/  UIADD3 UR16, UP1, UPT, UR26, 0x80, URZ ;  /* 0x000000801a107890 */ /* 0x000fe4000ff3e0ff */
[----:B------:R-:W-:Y:S02]  /*1f80*/  USEL UR9, URZ, 0x1, UP0 ;  /* 0x00000001ff097887 */ /* 0x000fe40008000000 */
[----:B------:R-:W-:-:S02]  /*1f90*/  USEL UR5, UR5, URZ, UP0 ;  /* 0x000000ff05057287 */ /* 0x000fc40008000000 */
[----:B------:R-:W-:Y:S02]  /*1fa0*/  UIADD3 UR14, UP0, UPT, UR26, 0x180, URZ ;  /* 0x000001801a0e7890 */ /* 0x000fe4000ff1e0ff */
[----:B------:R-:W-:Y:S01]  /*1fb0*/  ULEA UR8, UR5, UR7, 0x3 ;  /* 0x0000000705087291 */ /* 0x000fe2000f8e18ff */
[----:B------:R-:W-:Y:S01]  /*1fc0*/  LOP3.LUT R12, R12, UR9, RZ, 0x3c, !PT ;  /* 0x000000090c0c7c12 */ /* 0x000fe2000f8e3cff */
[----:B------:R-:W-:Y:S02]  /*1fd0*/  USHF.L.U32 UR34, UR6, 0x5, URZ ;  /* 0x0000000506227899 */ /* 0x000fe400080006ff */
[----:B------:R-:W-:Y:S01]  /*1fe0*/  UIADD3.X UR17, UPT, UPT, URZ, UR27, URZ, UP1, !UPT ;  /* 0x0000001bff117290 */ /* 0x000fe20008ffe4ff */
[----:B-1----:R-:W-:Y:S01]  /*1ff0*/  SHF.L.U32 R0, R12, 0x1f, RZ ;  /* 0x0000001f0c007819 */ /* 0x002fe200000006ff */
[----:B------:R-:W-:Y:S02]  /*2000*/  UIADD3 UR32, UPT, UPT, UR7, 0x4600, UR32 ;  /* 0x0000460007207890 */ /* 0x000fe4000fffe020 */
[----:B------:R-:W-:Y:S01]  /*2010*/  UIADD3.X UR15, UPT, UPT, URZ, UR27, URZ, UP0, !UPT ;  /* 0x0000001bff0f7290 */ /* 0x000fe200087fe4ff */
[----:B------:R3:W4:Y:S01]  /*2020*/  SYNCS.PHASECHK.TRANS64.TRYWAIT P0, [UR8+0x110], R0 ;  /* 0x00011000ff0075a7 */ /* 0x0007220008001108 */
[----:B------:R-:W-:Y:S01]  /*2030*/  ULEA UR8, UR4, UR7, 0xb ;  /* 0x0000000704087291 */ /* 0x000fe2000f8e58ff */
[----:B------:R-:W-:Y:S01]  /*2040*/  UMOV UR13, 0xff0000 ;  /* 0x00ff0000000d7882 */ /* 0x000fe20000000000 */
[----:B------:R-:W-:-:S02]  /*2050*/  UMOV UR18, 0x0 ;  /* 0x0000000000127882 */ /* 0x000fc40000000000 */
[----:B------:R-:W-:Y:S01]  /*2060*/  UIADD3 UR8, UPT, UPT, UR8, 0x26600, URZ ;  /* 0x0002660008087890 */ /* 0x000fe2000fffe0ff */
[----:B------:R-:W-:Y:S01]  /*2070*/  UMOV UR19, 0x10000000 ;  /* 0x1000000000137882 */ /* 0x000fe20000000000 */
[----:B------:R-:W-:Y:S01]  /*2080*/  UMOV UR12, UR36 ;  /* 0x00000024000c7c82 */ /* 0x000fe20008000000 */
[----:B------:R-:W-:Y:S01]  /*2090*/  UMOV UR9, UR33 ;  /* 0x0000002100097c82 */ /* 0x000fe20008000000 */
[----:B------:R-:W-:Y:S01]  /*20a0*/  UMOV UR10, UR34 ;  /* 0x00000022000a7c82 */ /* 0x000fe20008000000 */
[----:B------:R1:W-:Y:S01]  /*20b0*/  UTMALDG.3D.MULTICAST [UR32], [UR16], UR13, desc[UR18] ;  /* 0x00001220100073b4 */ /* 0x0003e2000801180d */
[----:B------:R-:W-:Y:S01]  /*20c0*/  UIADD3 UR6, UPT, UPT, UR6, 0x1, URZ ;  /* 0x0000000106067890 */ /* 0x000fe2000fffe0ff */
[----:B------:R-:W-:-:S03]  /*20d0*/  UMOV UR4, UR5 ;  /* 0x0000000500047c82 */ /* 0x000fc60008000000 */
[----:B------:R-:W-:Y:S01]  /*20e0*/  UISETP.NE.AND UP0, UPT, UR6, UR21, UPT ;  /* 0x000000150600728c */ /* 0x000fe2000bf05270 */
[----:B------:R3:W-:Y:S01]  /*20f0*/  UTMALDG.3D [UR8], [UR14], desc[UR18] ;  /* 0x000012080e0075b4 */ /* 0x0007e20008011000 */
[----:B-1----:R-:W-:-:S07]  /*2100*/  UMOV UR13, UR21 ;  /* 0x00000015000d7c82 */ /* 0x002fce0008000000 */
[----:B---3--:R-:W-:Y:S05]  /*2110*/  BRA.U UP0, `(.L_x_32) ;  /* 0xfffffffd004c7547 */ /* 0x008fea000b83ffff */
.L_x_26:
[----:B------:R-:W-:Y:S01]  /*2120*/  ULEA UR4, UR5, UR7, 0x3 ;  /* 0x0000000705047291 */ /* 0x000fe2000f8e18ff */
[----:B-1----:R-:W-:Y:S01]  /*2130*/  SHF.L.U32 R0, R12, 0x1f, RZ ;  /* 0x0000001f0c007819 */ /* 0x002fe200000006ff */
[----:B------:R-:W-:Y:S01]  /*2140*/  @!P1 SYNCS.ARRIVE.TRANS64.A1T0 RZ, [UR7+0x238], RZ ;  /* 0x000238ffffff99a7 */ /* 0x000fe20008100007 */
[----:B------:R-:W-:-:S06]  /*2150*/  UISETP.GT.AND UP0, UPT, UR43, UR42, UPT ;  /* 0x0000002a2b00728c */ /* 0x000fcc000bf04270 */
[----:B--2-4-:R1:W2:Y:S03]  /*2160*/  SYNCS.PHASECHK.TRANS64.TRYWAIT P0, [UR4+0x110], R0 ;  /* 0x00011000ff0075a7 */ /* 0x0142a60008001104 */
[----:B------:R-:W-:Y:S05]  /*2170*/  BRA.U !UP0, `(.L_x_33) ;  /* 0x0000000108bc7547 */ /* 0x000fea000b800000 */
[----:B------:R-:W-:Y:S01]  /*2180*/  UIADD3 UR25, UPT, UPT, UR44, UR13, URZ ;  /* 0x0000000d2c197290 */ /* 0x000fe2000fffe0ff */
[----:B------:R-:W-:-:S11]  /*2190*/  UMOV UR4, UR5 ;  /* 0x0000000500047c82 */ /* 0x000fd60008000000 */
.L_x_39:
[----:B------:R-:W-:Y:S01]  /*21a0*/  ULEA UR17, UR4, UR7, 0x3 ;  /* 0x0000000704117291 */ /* 0x000fe2000f8e18ff */
[----:B--2---:R-:W-:Y:S01]  /*21b0*/  @!P3 MOV R2, 0x1800 ;  /* 0x000018000002b802 */ /* 0x004fe20000000f00 */
[----:B--2-4-:R-:W-:Y:S10]  /*21c0*/  @P0 BRA `(.L_x_34) ;  /* 0x00000000000c0947 */ /* 0x014ff40003800000 */
[----:B------:R-:W-:-:S04]  /*21d0*/  SHF.L.U32 R3, R12, 0x1f, RZ ;  /* 0x0000001f0c037819 */ /* 0x000fc800000006ff */
[----:B------:R-:W2:Y:S02]  /*21e0*/  SYNCS.PHASECHK.TRANS64.TRYWAIT P0, [UR17+0x110], R3 ;  /* 0x00011003ff0075a7 */ /* 0x000ea40008001111 */
[----:B--2---:R-:W-:Y:S05]  /*21f0*/  @!P0 BRA `(.L_x_35) ;  /* 0x0000006000b08947 */ /* 0x004fea0003800000 */
.L_x_34:
[----:B------:R2:W-:Y:S01]  /*2200*/  @!P3 SYNCS.ARRIVE.TRANS64 RZ, [UR17], R2 ;  /* 0x00000002ffffb9a7 */ /* 0x0005e20008000011 */
[----:B------:R-:W-:-:S04]  /*2210*/  ULOP3.LUT UR5, UR24, 0x2, URZ, 0xfc, !UPT ;  /* 0x0000000218057892 */ /* 0x000fc8000f8efcff */
[----:B------:R-:W-:-:S09]  /*2220*/  UISETP.NE.AND UP0, UPT, UR5, 0x2, UPT ;  /* 0x000000020500788c */ /* 0x000fd2000bf05270 */
[----:B------:R-:W-:Y:S05]  /*2230*/  BRA.U UP0, `(.L_x_36) ;  /* 0x0000000100047547 */ /* 0x000fea000b800000 */
[----:B------:R-:W-:Y:S05]  /*2240*/  BPT.TRAP 0x1 ;  /* 0x000000040000795c */ /* 0x000fea0000300000 */
.L_x_36:
[----:B------:R-:W-:Y:S04]  /*2250*/  BSSY.RECONVERGENT B0, `(.L_x_37) ;  /* 0x0000003000007945 */ /* 0x000fe80003800200 */
[----:B------:R-:W-:Y:S05]  /*2260*/  @P2 BRA `(.L_x_38) ;  /* 0x0000000000042947 */ /* 0x000fea0003800000 */
[----:B------:R-:W-:Y:S05]  /*2270*/  BPT.TRAP 0x1 ;  /* 0x000000040000795c */ /* 0x000fea0000300000 */
.L_x_38:
[----:B------:R-:W-:Y:S05]  /*2280*/  BSYNC.RECONVERGENT B0 ;  /* 0x0000000000007941 */ /* 0x000fea0003800200 */
.L_x_37:
[----:B------:R-:W-:Y:S02]  /*2290*/  UIADD3 UR5, UPT, UPT, UR4, 0x1, URZ ;  /* 0x0000000104057890 */ /* 0x000fe4000fffe0ff */
[----:B------:R-:W-:Y:S02]  /*22a0*/  UIADD3 UR14, UP1, UPT, UR26, 0x80, URZ ;  /* 0x000000801a0e7890 */ /* 0x000fe4000ff3e0ff */
[----:B------:R-:W-:Y:S02]  /*22b0*/  UISETP.NE.AND UP0, UPT, UR5, 0x22, UPT ;  /* 0x000000220500788c */ /* 0x000fe4000bf05270 */
[----:B------:R-:W-:Y:S02]  /*22c0*/  USHF.L.U32 UR18, UR13, 0x5, URZ ;  /* 0x000000050d127899 */ /* 0x000fe400080006ff */
[----:B------:R-:W-:Y:S02]  /*22d0*/  USEL UR8, URZ, 0x1, UP0 ;  /* 0x00000001ff087887 */ /* 0x000fe40008000000 */
[----:B------:R-:W-:-:S02]  /*22e0*/  USEL UR5, UR5, URZ, UP0 ;  /* 0x000000ff05057287 */ /* 0x000fc40008000000 */
[----:B------:R-:W-:Y:S02]  /*22f0*/  UIADD3 UR22, UP0, UPT, UR26, 0x180, URZ ;  /* 0x000001801a167890 */ /* 0x000fe4000ff1e0ff */
[----:B------:R-:W-:Y:S01]  /*2300*/  LOP3.LUT R12, R12, UR8, RZ, 0x3c, !PT ;  /* 0x000000080c0c7c12 */ /* 0x000fe2000f8e3cff */
[----:B------:R-:W-:Y:S02]  /*2310*/  ULEA UR6, UR5, UR7, 0x3 ;  /* 0x0000000705067291 */ /* 0x000fe4000f8e18ff */
[----:B------:R-:W-:Y:S01]  /*2320*/  ULEA UR8, UR4, UR7, 0xb ;  /* 0x0000000704087291 */ /* 0x000fe2000f8e58ff */
[----:B-1----:R-:W-:Y:S01]  /*2330*/  SHF.L.U32 R0, R12, 0x1f, RZ ;  /* 0x0000001f0c007819 */ /* 0x002fe200000006ff */
[----:B------:R-:W-:Y:S02]  /*2340*/  ULEA UR16, UR4, UR29, 0xc ;  /* 0x0000001d04107291 */ /* 0x000fe4000f8e60ff */
[----:B------:R-:W-:Y:S02]  /*2350*/  UIADD3.X UR15, UPT, UPT, URZ, UR27, URZ, UP1, !UPT ;  /* 0x0000001bff0f7290 */ /* 0x000fe40008ffe4ff */
[----:B------:R-:W-:Y:S01]  /*2360*/  UIADD3 UR8, UPT, UPT, UR8, 0x26600, URZ ;  /* 0x0002660008087890 */ /* 0x000fe2000fffe0ff */
[----:B------:R3:W4:Y:S01]  /*2370*/  SYNCS.PHASECHK.TRANS64.TRYWAIT P0, [UR6+0x110], R0 ;  /* 0x00011000ff0075a7 */ /* 0x0007220008001106 */
[----:B------:R-:W-:Y:S01]  /*2380*/  UIADD3.X UR23, UPT, UPT, URZ, UR27, URZ, UP0, !UPT ;  /* 0x0000001bff177290 */ /* 0x000fe200087fe4ff */
[----:B------:R-:W-:Y:S01]  /*2390*/  UMOV UR6, 0xff0000 ;  /* 0x00ff000000067882 */ /* 0x000fe20000000000 */
[----:B------:R-:W-:Y:S01]  /*23a0*/  UMOV UR30, 0x0 ;  /* 0x00000000001e7882 */ /* 0x000fe20000000000 */
[----:B------:R-:W-:Y:S01]  /*23b0*/  UMOV UR31, 0x10000000 ;  /* 0x10000000001f7882 */ /* 0x000fe20000000000 */
[----:B------:R-:W-:Y:S01]  /*23c0*/  UMOV UR19, UR35 ;  /* 0x0000002300137c82 */ /* 0x000fe20008000000 */
[----:B------:R-:W-:Y:S01]  /*23d0*/  UMOV UR20, UR36 ;  /* 0x0000002400147c82 */ /* 0x000fe20008000000 */
[----:B------:R-:W-:Y:S01]  /*23e0*/  UMOV UR12, UR36 ;  /* 0x00000024000c7c82 */ /* 0x000fe20008000000 */
[----:B------:R-:W-:Y:S01]  /*23f0*/  UMOV UR9, UR17 ;  /* 0x0000001100097c82 */ /* 0x000fe20008000000 */
[----:B------:R-:W-:Y:S01]  /*2400*/  UMOV UR10, UR18 ;  /* 0x00000012000a7c82 */ /* 0x000fe20008000000 */
[----:B------:R3:W-:Y:S01]  /*2410*/  UTMALDG.3D.MULTICAST [UR16], [UR14], UR6, desc[UR30] ;  /* 0x00001e100e0073b4 */ /* 0x0007e20008011806 */
[----:B------:R-:W-:Y:S01]  /*2420*/  UIADD3 UR13, UPT, UPT, UR13, 0x1, URZ ;  /* 0x000000010d0d7890 */ /* 0x000fe2000fffe0ff */
[----:B------:R-:W-:-:S03]  /*2430*/  UMOV UR4, UR5 ;  /* 0x0000000500047c82 */ /* 0x000fc60008000000 */
[----:B------:R-:W-:Y:S01]  /*2440*/  UISETP.NE.AND UP0, UPT, UR13, UR25, UPT ;  /* 0x000000190d00728c */ /* 0x000fe2000bf05270 */
[----:B------:R3:W-:Y:S08]  /*2450*/  UTMALDG.3D [UR8], [UR22], desc[UR30] ;  /* 0x00001e08160075b4 */ /* 0x0007f00008011000 */
[----:B---3--:R-:W-:Y:S05]  /*2460*/  BRA.U UP0, `(.L_x_39) ;  /* 0xfffffffd004c7547 */ /* 0x008fea000b83ffff */
.L_x_33:
[C---:B------:R-:W-:Y:S01]  /*2470*/  LEA R3, R11.reuse, UR7, 0x3 ;  /* 0x000000070b037c11 */ /* 0x040fe2000f8e18ff */
[----:B------:R-:W-:Y:S01]  /*2480*/  NOP ;  /* 0x0000000000007918 */ /* 0x000fe20000000000 */
[----:B-1----:R-:W-:Y:S02]  /*2490*/  SHF.L.U32 R0, R10, 0x1f, RZ ;  /* 0x0000001f0a007819 */ /* 0x002fe400000006ff */
[----:B------:R-:W-:Y:S02]  /*24a0*/  LEA R4, R11, UR7, 0x4 ;  /* 0x000000070b047c11 */ /* 0x000fe4000f8e20ff */
[----:B--2-4-:R-:W1:Y:S02]  /*24b0*/  SYNCS.PHASECHK.TRANS64.TRYWAIT P0, [R3+URZ+0x240], R0 ;  /* 0x00024000030075a7 */ /* 0x014e6400080011ff */
[----:B-1----:R-:W-:Y:S05]  /*24c0*/  @!P0 BRA `(.L_x_40) ;  /* 0x0000006000148947 */ /* 0x002fea0003800000 */
.L_x_136:
[----:B------:R-:W2:Y:S01]  /*24d0*/  LDS.128 R4, [R4+0x2d0] ;  /* 0x0002d00004047984 */ /* 0x000ea20000000c00 */
[----:B------:R-:W-:Y:S01]  /*24e0*/  UISETP.GE.AND UP0, UPT, UR40, 0x1, UPT ;  /* 0x000000012800788c */ /* 0x000fe2000bf06270 */
[----:B------:R-:W-:Y:S01]  /*24f0*/  @!PT LDS RZ, [RZ] ;  /* 0x00000000fffff984 */ /* 0x000fe20000000800 */
[----:B------:R-:W-:Y:S01]  /*2500*/  @!PT LDS RZ, [RZ] ;  /* 0x00000000fffff984 */ /* 0x000fe20000000800 */
[----:B------:R-:W-:Y:S01]  /*2510*/  @!PT LDS RZ, [RZ] ;  /* 0x00000000fffff984 */ /* 0x000fe20000000800 */
[----:B------:R-:W-:Y:S01]  /*2520*/  @!PT LDS RZ, [RZ] ;  /* 0x00000000fffff984 */ /* 0x000fe20000000800 */
[----:B------:R3:W-:Y:S06]  /*2530*/  MEMBAR.ALL.CTA ;  /* 0x0000000000007992 */ /* 0x0007ec0000008000 */
[----:B---3--:R-:W3:Y:S01]  /*2540*/  FENCE.VIEW.ASYNC.S ;  /* 0x00000000000073c6 */ /* 0x008ee20000000000 */
[----:B--2---:R-:W-:-:S13]  /*2550*/  LOP3.LUT P0, RZ, R6, 0x1, RZ, 0xc0, !PT ;  /* 0x0000000106ff7812 */ /* 0x004fda000780c0ff */
[----:B---3--:R-:W-:Y:S01]  /*2560*/  VOTEU.ANY UP1, P0 ;  /* 0x0000000000ff7886 */ /* 0x008fe20000020100 */
[----:B------:R-:W-:-:S13]  /*2570*/  PLOP3.LUT P0, PT, PT, PT, UP1, 0x80, 0x8 ;  /* 0x000000000008781c */ /* 0x000fda0003f0f018 */
[----:B-1----:R-:W-:Y:S02]  /*2580*/  @P0 LOP3.LUT R0, R5, 0xffff, RZ, 0xc0, !PT ;  /* 0x0000ffff05000812 */ /* 0x002fe400078ec0ff */
[----:B------:R-:W-:Y:S02]  /*2590*/  @P0 MOV R2, R4 ;  /* 0x0000000400020202 */ /* 0x000fe40000000f00 */
[----:B------:R-:W-:Y:S01]  /*25a0*/  @P0 R2UR UR6, R0 ;  /* 0x00000000000602ca */ /* 0x000fe200000e0000 */
[----:B------:R-:W-:Y:S01]  /*25b0*/  VIADD R0, R3, 0x250 ;  /* 0x0000025003007836 */ /* 0x000fe20000000000 */
[----:B------:R-:W-:Y:S02]  /*25c0*/  @P0 SHF.R.U32.HI R4, RZ, 0x10, R5 ;  /* 0x00000010ff040819 */ /* 0x000fe40000011605 */
[----:B------:R-:W-:Y:S02]  /*25d0*/  @P0 R2UR UR8, R2 ;  /* 0x00000000020802ca */ /* 0x000fe400000e0000 */
[----:B------:R-:W-:-:S02]  /*25e0*/  PRMT R0, RZ, 0x654, R0 ;  /* 0x00000654ff007816 */ /* 0x000fc40000000000 */
[----:B------:R-:W-:Y:S02]  /*25f0*/  @P0 R2UR UR4, R4 ;  /* 0x00000000040402ca */ /* 0x000fe400000e0000 */
[----:B------:R1:W-:Y:S03]  /*2600*/  SYNCS.ARRIVE.TRANS64.RED.A1T0 RZ, [R0+URZ], RZ ;  /* 0x000000ff00ff79a7 */ /* 0x0003e600081004ff */
[----:B------:R-:W-:-:S04]  /*2610*/  @UP1 UMOV UR37, UR6 ;  /* 0x0000000600251c82 */ /* 0x000fc80008000000 */
[----:B------:R-:W-:-:S04]  /*2620*/  @UP1 UMOV UR38, UR8 ;  /* 0x0000000800261c82 */ /* 0x000fc80008000000 */
[----:B------:R-:W-:Y:S01]  /*2630*/  @UP1 UMOV UR36, UR4 ;  /* 0x0000000400241c82 */ /* 0x000fe20008000000 */
[----:B------:R-:W-:Y:S05]  /*2640*/  BRA.U !UP0, `(.L_x_41) ;  /* 0x0000000108d47547 */ /* 0x000fea000b800000 */
[----:B------:R-:W2:Y:S01]  /*2650*/  LDCU.128 UR12, c[0x0][0xb10] ;  /* 0x00016200ff0c77ac */ /* 0x000ea20008000c00 */
[----:B------:R-:W3:Y:S01]  /*2660*/  LDCU UR25, c[0x0][0xb20] ;  /* 0x00016400ff1977ac */ /* 0x000ee20008000800 */
[----:B------:R-:W4:Y:S01]  /*2670*/  LDCU UR20, c[0x0][0xb0c] ;  /* 0x00016180ff1477ac */ /* 0x000f220008000800 */
[----:B------:R-:W1:Y:S01]  /*2680*/  LDCU.64 UR10, c[0x0][0xb28] ;  /* 0x00016500ff0a77ac */ /* 0x000e620008000a00 */
[----:B------:R-:W-:Y:S02]  /*2690*/  UISETP.NE.AND UP3, UPT, UR40, 0x1, UPT ;  /* 0x000000012800788c */ /* 0x000fe4000bf65270 */
[----:B--2---:R-:W-:Y:S02]  /*26a0*/  UIMAD.WIDE.U32 UR16, UR39, UR15, URZ ;  /* 0x0000000f271072a5 */ /* 0x004fe4000f8e00ff */
[----:B------:R-:W-:Y:S02]  /*26b0*/  UIMAD.WIDE.U32 UR8, UR41, UR12, URZ ;  /* 0x0000000c290872a5 */ /* 0x000fe4000f8e00ff */
[----:B------:R-:W-:-:S02]  /*26c0*/  UISETP.NE.AND UP0, UPT, UR14, 0x1, UPT ;  /* 0x000000010e00788c */ /* 0x000fc4000bf05270 */
[----:B------:R-:W-:Y:S01]  /*26d0*/  UIMAD.WIDE.U32 UR22, UR37, UR15, URZ ;  /* 0x0000000f251672a5 */ /* 0x000fe2000f8e00ff */
[----:B------:R-:W-:Y:S02]  /*26e0*/  UMOV UR16, UR17 ;  /* 0x0000001100107c82 */ /* 0x000fe40008000000 */
[----:B------:R-:W-:Y:S01]  /*26f0*/  UMOV UR8, UR9 ;  /* 0x0000000900087c82 */ /* 0x000fe20008000000 */
[----:B---3--:R-:W-:Y:S02]  /*2700*/  USHF.R.U32.HI UR16, URZ, UR25, UR16 ;  /* 0x00000019ff107299 */ /* 0x008fe40008011610 */
[----:B----4-:R-:W-:Y:S02]  /*2710*/  UISETP.NE.AND UP2, UPT, UR20, 0x1, UPT ;  /* 0x000000011400788c */ /* 0x010fe4000bf45270 */
[----:B------:R-:W-:Y:S02]  /*2720*/  USHF.R.U32.HI UR8, URZ, UR13, UR8 ;  /* 0x0000000dff087299 */ /* 0x000fe40008011608 */
[----:B------:R-:W-:-:S02]  /*2730*/  USEL UR6, UR39, UR16, !UP0 ;  /* 0x0000001027067287 */ /* 0x000fc4000c000000 */
[----:B------:R-:W-:Y:S02]  /*2740*/  USEL UR8, UR41, UR8, !UP2 ;  /* 0x0000000829087287 */ /* 0x000fe4000d000000 */
[----:B-1----:R-:W-:Y:S01]  /*2750*/  UIMAD.WIDE.U32 UR16, UR6, UR10, URZ ;  /* 0x0000000a061072a5 */ /* 0x002fe2000f8e00ff */
[----:B------:R-:W-:Y:S01]  /*2760*/  UMOV UR4, UR23 ;  /* 0x0000001700047c82 */ /* 0x000fe20008000000 */
[----:B------:R-:W-:Y:S02]  /*2770*/  UIMAD.WIDE.U32 UR18, UR38, UR12, URZ ;  /* 0x0000000c261272a5 */ /* 0x000fe4000f8e00ff */
[----:B------:R-:W-:-:S03]  /*2780*/  UIMAD.WIDE.U32 UR22, UR8, UR10, URZ ;  /* 0x0000000a081672a5 */ /* 0x000fc6000f8e00ff */
[----:B------:R-:W-:Y:S01]  /*2790*/  UMOV UR16, UR17 ;  /* 0x0000001100107c82 */ /* 0x000fe20008000000 */
[----:B------:R-:W-:Y:S02]  /*27a0*/  USHF.R.U32.HI UR4, URZ, UR25, UR4 ;  /* 0x00000019ff047299 */ /* 0x000fe40008011604 */
[----:B------:R-:W-:Y:S01]  /*27b0*/  @UP3 USHF.R.U32.HI UR6, URZ, UR11, UR16 ;  /* 0x0000000bff063299 */ /* 0x000fe20008011610 */
[----:B------:R-:W-:Y:S01]  /*27c0*/  UMOV UR18, UR19 ;  /* 0x0000001300127c82 */ /* 0x000fe20008000000 */
[----:B------:R-:W-:Y:S01]  /*27d0*/  UMOV UR22, UR23 ;  /* 0x0000001700167c82 */ /* 0x000fe20008000000 */
[----:B------:R-:W-:Y:S02]  /*27e0*/  USHF.R.U32.HI UR13, URZ, UR13, UR18 ;  /* 0x0000000dff0d7299 */ /* 0x000fe40008011612 */
[----:B------:R-:W-:Y:S02]  /*27f0*/  USEL UR4, UR37, UR4, !UP0 ;  /* 0x0000000425047287 */ /* 0x000fe4000c000000 */
[----:B------:R-:W-:-:S02]  /*2800*/  @UP3 USHF.R.U32.HI UR8, URZ, UR11, UR22 ;  /* 0x0000000bff083299 */ /* 0x000fc40008011616 */
[----:B------:R-:W-:Y:S02]  /*2810*/  UIMAD UR9, UR40, UR6, URZ ;  /* 0x00000006280972a4 */ /* 0x000fe4000f8e02ff */
[----:B------:R-:W-:Y:S02]  /*2820*/  USEL UR6, UR38, UR13, !UP2 ;  /* 0x0000000d26067287 */ /* 0x000fe4000d000000 */
[----:B------:R-:W-:Y:S02]  /*2830*/  UIMAD UR12, UR40, UR8, URZ ;  /* 0x00000008280c72a4 */ /* 0x000fe4000f8e02ff */
[----:B------:R-:W-:Y:S02]  /*2840*/  UISETP.GE.AND UP0, UPT, UR4, UR9, UPT ;  /* 0x000000090400728c */ /* 0x000fe4000bf06270 */
[----:B------:R-:W-:Y:S02]  /*2850*/  UIMAD.WIDE.U32 UR16, UR4, UR10, URZ ;  /* 0x0000000a041072a5 */ /* 0x000fe4000f8e00ff */
[----:B------:R-:W-:-:S02]  /*2860*/  UISETP.GE.OR UP0, UPT, UR6, UR12, UP0 ;  /* 0x0000000c0600728c */ /* 0x000fc40008706670 */
        /* <DEDUP_REMOVED lines=19> */
.L_x_41:
[----:B------:R-:W2:Y:S02]  /*29a0*/  LDCU UR4, c[0x0][0xb30] ;  /* 0x00016600ff0477ac */ /* 0x000ea40008000800 */
[----:B--2---:R-:W-:-:S09]  /*29b0*/  UISETP.NE.AND UP0, UPT, UR4, 0x1, UPT ;  /* 0x000000010400788c */ /* 0x004fd2000bf05270 */
[----:B------:R-:W-:Y:S05]  /*29c0*/  BRA.U UP0, `(.L_x_42) ;  /* 0x0000000100447547 */ /* 0x000fea000b800000 */
[----:B------:R-:W2:Y:S01]  /*29d0*/  LDCU.128 UR12, c[0x0][0xb10] ;  /* 0x00016200ff0c77ac */ /* 0x000ea20008000c00 */
[----:B------:R-:W3:Y:S01]  /*29e0*/  LDCU UR16, c[0x0][0xb0c] ;  /* 0x00016180ff1077ac */ /* 0x000ee20008000800 */
[----:B------:R-:W4:Y:S01]  /*29f0*/  LDCU UR17, c[0x0][0xb20] ;  /* 0x00016400ff1177ac */ /* 0x000f220008000800 */
[----:B--2---:R-:W-:Y:S02]  /*2a00*/  UIMAD.WIDE.U32 UR10, UR38, UR12, URZ ;  /* 0x0000000c260a72a5 */ /* 0x004fe4000f8e00ff */
[----:B------:R-:W-:Y:S02]  /*2a10*/  UIMAD.WIDE.U32 UR8, UR37, UR15, URZ ;  /* 0x0000000f250872a5 */ /* 0x000fe4000f8e00ff */
[----:B---3--:R-:W-:Y:S02]  /*2a20*/  UISETP.NE.AND UP2, UPT, UR16, 0x1, UPT ;  /* 0x000000011000788c */ /* 0x008fe4000bf45270 */
[----:B------:R-:W-:Y:S01]  /*2a30*/  UISETP.NE.AND UP0, UPT, UR14, 0x1, UPT ;  /* 0x000000010e00788c */ /* 0x000fe2000bf05270 */
[----:B------:R-:W-:-:S02]  /*2a40*/  UMOV UR6, UR11 ;  /* 0x0000000b00067c82 */ /* 0x000fc40008000000 */
[----:B------:R-:W-:Y:S01]  /*2a50*/  UMOV UR4, UR9 ;  /* 0x0000000900047c82 */ /* 0x000fe20008000000 */
[----:B------:R-:W-:Y:S02]  /*2a60*/  USHF.R.U32.HI UR6, URZ, UR13, UR6 ;  /* 0x0000000dff067299 */ /* 0x000fe40008011606 */
[----:B----4-:R-:W-:Y:S02]  /*2a70*/  USHF.R.U32.HI UR4, URZ, UR17, UR4 ;  /* 0x00000011ff047299 */ /* 0x010fe40008011604 */
[----:B------:R-:W-:Y:S02]  /*2a80*/  USEL UR6, UR38, UR6, !UP2 ;  /* 0x0000000626067287 */ /* 0x000fe4000d000000 */
[----:B------:R-:W-:-:S04]  /*2a90*/  USEL UR4, UR37, UR4, !UP0 ;  /* 0x0000000425047287 */ /* 0x000fc8000c000000 */
[----:B------:R-:W-:Y:S02]  /*2aa0*/  UIADD3 UR8, UPT, UPT, UR6, -UR4, URZ ;  /* 0x8000000406087290 */ /* 0x000fe4000fffe0ff */
[----:B------:R-:W-:Y:S02]  /*2ab0*/  UIADD3 UR4, UPT, UPT, -UR6, UR4, URZ ;  /* 0x0000000406047290 */ /* 0x000fe4000fffe1ff */
[----:B------:R-:W-:Y:S02]  /*2ac0*/  UIMAD UR37, UR8, UR14, UR37 ;  /* 0x0000000e082572a4 */ /* 0x000fe4000f8e0225 */
[----:B------:R-:W-:-:S12]  /*2ad0*/  UIMAD UR38, UR4, UR16, UR38 ;  /* 0x00000010042672a4 */ /* 0x000fd8000f8e0226 */
.L_x_42:
[----:B------:R-:W-:Y:S01]  /*2ae0*/  VIADD R11, R11, 0x1 ;  /* 0x000000010b0b7836 */ /* 0x000fe20000000000 */
[----:B------:R-:W-:Y:S01]  /*2af0*/  PLOP3.LUT P1, PT, PT, PT, PT, 0x80, 0x8 ;  /* 0x000000000008781c */ /* 0x000fe20003f2f070 */
[----:B------:R-:W-:Y:S02]  /*2b00*/  UIADD3 UR46, UPT, UPT, UR38, UR58, URZ ;  /* 0x0000003a262e7290 */ /* 0x000fe4000fffe0ff */
[----:B------:R-:W-:Y:S01]  /*2b10*/  UIADD3 UR45, UPT, UPT, UR37, UR55, URZ ;  /* 0x00000037252d7290 */ /* 0x000fe2000fffe0ff */
[----:B------:R-:W-:-:S04]  /*2b20*/  ISETP.NE.AND P0, PT, R11, 0x2, PT ;  /* 0x000000020b00780c */ /* 0x000fc80003f05270 */
[----:B-1----:R-:W-:Y:S02]  /*2b30*/  SEL R0, RZ, 0x1, P0 ;  /* 0x00000001ff007807 */ /* 0x002fe40000000000 */
[----:B------:R-:W-:Y:S02]  /*2b40*/  SEL R11, R11, RZ, P0 ;  /* 0x000000ff0b0b7207 */ /* 0x000fe40000000000 */
[----:B------:R-:W-:Y:S01]  /*2b50*/  LOP3.LUT R10, R10, R0, RZ, 0x3c, !PT ;  /* 0x000000000a0a7212 */ /* 0x000fe200078e3cff */
[----:B------:R-:W-:Y:S06]  /*2b60*/  BRA.U UP1, `(.L_x_43) ;  /* 0xfffffff101607547 */ /* 0x000fec000b83ffff */
[----:B------:R-:W-:Y:S01]  /*2b70*/  UIADD3 UR7, UPT, UPT, UR7, 0x110, URZ ;  /* 0x0000011007077890 */ /* 0x000fe2000fffe0ff */
[----:B------:R-:W-:-:S03]  /*2b80*/  SHF.L.U32 R2, R12, 0x1f, RZ ;  /* 0x0000001f0c027819 */ /* 0x000fc600000006ff */
[----:B------:R-:W-:-:S09]  /*2b90*/  ULEA UR4, UR5, UR7, 0x3 ;  /* 0x0000000705047291 */ /* 0x000fd2000f8e18ff */
[----:B------:R-:W1:Y:S02]  /*2ba0*/  SYNCS.PHASECHK.TRANS64.TRYWAIT P0, [UR4], R2 ;  /* 0x00000002ff0075a7 */ /* 0x000e640008001104 */
[----:B-1----:R-:W-:Y:S05]  /*2bb0*/  @!P0 BRA `(.L_x_44) ;  /* 0x00000058006c8947 */ /* 0x002fea0003800000 */
.L_x_138:
[----:B------:R-:W-:-:S04]  /*2bc0*/  UIADD3 UR4, UPT, UPT, UR5, 0x1, URZ ;  /* 0x0000000105047890 */ /* 0x000fc8000fffe0ff */
[----:B------:R-:W-:-:S04]  /*2bd0*/  UISETP.NE.AND UP0, UPT, UR4, 0x22, UPT ;  /* 0x000000220400788c */ /* 0x000fc8000bf05270 */
[----:B------:R-:W-:Y:S02]  /*2be0*/  USEL UR6, URZ, 0x1, UP0 ;  /* 0x00000001ff067887 */ /* 0x000fe40008000000 */
[----:B------:R-:W-:-:S04]  /*2bf0*/  USEL UR4, UR4, URZ, UP0 ;  /* 0x000000ff04047287 */ /* 0x000fc80008000000 */
[----:B------:R-:W-:Y:S01]  /*2c00*/  ULEA UR5, UR4, UR7, 0x3 ;  /* 0x0000000704057291 */ /* 0x000fe2000f8e18ff */
[----:B-1----:R-:W-:-:S04]  /*2c10*/  LOP3.LUT R2, R12, UR6, RZ, 0x3c, !PT ;  /* 0x000000060c027c12 */ /* 0x002fc8000f8e3cff */
[----:B------:R-:W-:-:S04]  /*2c20*/  SHF.L.U32 R3, R2, 0x1f, RZ ;  /* 0x0000001f02037819 */ /* 0x000fc800000006ff */
[----:B------:R-:W1:Y:S02]  /*2c30*/  SYNCS.PHASECHK.TRANS64.TRYWAIT P0, [UR5], R3 ;  /* 0x00000003ff0075a7 */ /* 0x000e640008001105 */
[----:B-1----:R-:W-:Y:S05]  /*2c40*/  @!P0 BRA `(.L_x_45) ;  /* 0x0000005800608947 */ /* 0x002fea0003800000 */
.L_x_140:
[----:B------:R-:W-:-:S04]  /*2c50*/  UIADD3 UR4, UPT, UPT, UR4, 0x1, URZ ;  /* 0x0000000104047890 */ /* 0x000fc8000fffe0ff */
[----:B------:R-:W-:-:S04]  /*2c60*/  UISETP.NE.AND UP0, UPT, UR4, 0x22, UPT ;  /* 0x000000220400788c */ /* 0x000fc8000bf05270 */
[----:B------:R-:W-:Y:S02]  /*2c70*/  USEL UR6, URZ, 0x1, UP0 ;  /* 0x00000001ff067887 */ /* 0x000fe40008000000 */
[----:B------:R-:W-:-:S04]  /*2c80*/  USEL UR4, UR4, URZ, UP0 ;  /* 0x000000ff04047287 */ /* 0x000fc80008000000 */
[----:B------:R-:W-:Y:S01]  /*2c90*/  ULEA UR5, UR4, UR7, 0x3 ;  /* 0x0000000704057291 */ /* 0x000fe2000f8e18ff */
[----:B------:R-:W-:-:S04]  /*2ca0*/  LOP3.LUT R2, R2, UR6, RZ, 0x3c, !PT ;  /* 0x0000000602027c12 */ /* 0x000fc8000f8e3cff */
[----:B-1----:R-:W-:-:S04]  /*2cb0*/  SHF.L.U32 R3, R2, 0x1f, RZ ;  /* 0x0000001f02037819 */ /* 0x002fc800000006ff */
[----:B------:R-:W1:Y:S02]  /*2cc0*/  SYNCS.PHASECHK.TRANS64.TRYWAIT P0, [UR5], R3 ;  /* 0x00000003ff0075a7 */ /* 0x000e640008001105 */
[----:B-1----:R-:W-:Y:S05]  /*2cd0*/  @!P0 BRA `(.L_x_46) ;  /* 0x0000005800548947 */ /* 0x002fea0003800000 */
.L_x_142:
        /* <DEDUP_REMOVED lines=9> */
.L_x_144:
        /* <DEDUP_REMOVED lines=9> */
.L_x_146:
        /* <DEDUP_REMOVED lines=9> */
.L_x_148:
        /* <DEDUP_REMOVED lines=9> */
.L_x_150:
        /* <DEDUP_REMOVED lines=9> */
.L_x_152:
        /* <DEDUP_REMOVED lines=9> */
.L_x_154:
        /* <DEDUP_REMOVED lines=9> */
.L_x_156:
        /* <DEDUP_REMOVED lines=9> */
.L_x_158:
        /* <DEDUP_REMOVED lines=9> */
.L_x_160:
        /* <DEDUP_REMOVED lines=9> */
.L_x_162:
        /* <DEDUP_REMOVED lines=9> */
.L_x_164:
        /* <DEDUP_REMOVED lines=9> */
.L_x_166:
        /* <DEDUP_REMOVED lines=9> */
.L_x_168:
        /* <DEDUP_REMOVED lines=9> */
.L_x_170:
        /* <DEDUP_REMOVED lines=9> */
.L_x_172:
        /* <DEDUP_REMOVED lines=9> */
.L_x_174:
        /* <DEDUP_REMOVED lines=9> */
.L_x_176:
        /* <DEDUP_REMOVED lines=9> */
.L_x_178:
        /* <DEDUP_REMOVED lines=9> */
.L_x_180:
        /* <DEDUP_REMOVED lines=9> */
.L_x_182:
        /* <DEDUP_REMOVED lines=9> */
.L_x_184:
        /* <DEDUP_REMOVED lines=9> */
.L_x_186:
        /* <DEDUP_REMOVED lines=9> */
.L_x_188:
        /* <DEDUP_REMOVED lines=9> */
.L_x_190:
        /* <DEDUP_REMOVED lines=9> */
.L_x_192:
        /* <DEDUP_REMOVED lines=9> */
.L_x_194:
        /* <DEDUP_REMOVED lines=9> */
.L_x_196:
        /* <DEDUP_REMOVED lines=9> */
.L_x_198:
        /* <DEDUP_REMOVED lines=9> */
.L_x_200:
        /* <DEDUP_REMOVED lines=9> */
.L_x_202:
[----:B------:R-:W-:-:S04]  /*3dc0*/  UIADD3 UR4, UPT, UPT, UR4, 0x1, URZ ;  /* 0x0000000104047890 */ /* 0x000fc8000fffe0ff */
[----:B------:R-:W-:-:S04]  /*3dd0*/  UISETP.NE.AND UP0, UPT, UR4, 0x22, UPT ;  /* 0x000000220400788c */ /* 0x000fc8000bf05270 */
[----:B------:R-:W-:Y:S02]  /*3de0*/  USEL UR5, URZ, 0x1, UP0 ;  /* 0x00000001ff057887 */ /* 0x000fe40008000000 */
[----:B------:R-:W-:-:S04]  /*3df0*/  USEL UR4, UR4, URZ, UP0 ;  /* 0x000000ff04047287 */ /* 0x000fc80008000000 */
[----:B------:R-:W-:Y:S01]  /*3e00*/  ULEA UR4, UR4, UR7, 0x3 ;  /* 0x0000000704047291 */ /* 0x000fe2000f8e18ff */
[----:B------:R-:W-:-:S04]  /*3e10*/  LOP3.LUT R2, R2, UR5, RZ, 0x3c, !PT ;  /* 0x0000000502027c12 */ /* 0x000fc8000f8e3cff */
[----:B------:R-:W-:Y:S01]  /*3e20*/  SHF.L.U32 R2, R2, 0x1f, RZ ;  /* 0x0000001f02027819 */ /* 0x000fe200000006ff */
[----:B-1----:R-:W-:-:S07]  /*3e30*/  IMAD.U32 R0, RZ, RZ, UR4 ;  /* 0x00000004ff007e24 */ /* 0x002fce000f8e00ff */
.L_x_77:
[----:B-1----:R1:W2:Y:S02]  /*3e40*/  SYNCS.PHASECHK.TRANS64.TRYWAIT P0, [R0+URZ], R2 ;  /* 0x00000002000075a7 */ /* 0x0022a400080011ff */
[----:B--2---:R-:W-:Y:S05]  /*3e50*/  @!P0 NANOSLEEP.SYNCS 0x989680 ;  /* 0x009896800000895d */ /* 0x004fea0003900000 */
[----:B------:R-:W2:Y:S02]  /*3e60*/  @!P0 SYNCS.PHASECHK.TRANS64 P0, [R0+URZ], R2 ;  /* 0x00000002000085a7 */ /* 0x000ea400080010ff */
[----:B--2---:R-:W-:Y:S05]  /*3e70*/  @P0 EXIT ;  /* 0x000000000000094d */ /* 0x004fea0003800000 */
[----:B------:R-:W-:Y:S05]  /*3e80*/  BRA `(.L_x_77) ;  /* 0xfffffffc00ec7947 */ /* 0x000fea000383ffff */
.L_x_23:
[----:B------:R-:W-:-:S04]  /*3e90*/  UISETP.NE.AND UP0, UPT, UR61, URZ, UPT ;  /* 0x000000ff3d00728c */ /* 0x000fc8000bf05270 */
[----:B------:R-:W-:-:S09]  /*3ea0*/  UISETP.NE.OR UP0, UPT, UR22, 0x1, UP0 ;  /* 0x000000011600788c */ /* 0x000fd20008705670 */
[----:B------:R-:W-:Y:S05]  /*3eb0*/  BRA.U UP0, `(.L_x_78) ;  /* 0x0000000500487547 */ /* 0x000fea000b800000 */
[----:B------:R-:W-:Y:S01]  /*3ec0*/  ISETP.GE.U32.AND P2, PT, R0, 0x8, PT ;  /* 0x000000080000780c */ /* 0x000fe20003f46070 */
[----:B------:R-:W-:Y:S01]  /*3ed0*/  IMAD.MOV.U32 R12, RZ, RZ, 0x1 ;  /* 0x00000001ff0c7424 */ /* 0x000fe200078e00ff */
[----:B------:R-:W-:Y:S02]  /*3ee0*/  CS2R R10, SRZ ;  /* 0x00000000000a7805 */ /* 0x000fe4000001ff00 */
[----:B------:R-:W-:Y:S01]  /*3ef0*/  CS2R R8, SRZ ;  /* 0x0000000000087805 */ /* 0x000fe2000001ff00 */
[----:B------:R-:W-:Y:S01]  /*3f00*/  UMOV UR4, 0x400 ;  /* 0x0000040000047882 */ /* 0x000fe20000000000 */
[----:B------:R-:W-:Y:S01]  /*3f10*/  UMOV UR5, URZ ;  /* 0x000000ff00057c82 */ /* 0x000fe20008000000 */
[----:B------:R-:W-:-:S12]  /*3f20*/  ULEA UR6, UR61, UR4, 0x18 ;  /* 0x000000043d067291 */ /* 0x000fd8000f8ec0ff */
.L_x_82:
[----:B------:R-:W-:Y:S02]  /*3f30*/  LEA R2, R8, UR6, 0x3 ;  /* 0x0000000608027c11 */ /* 0x000fe4000f8e18ff */
[----:B------:R-:W-:-:S03]  /*3f40*/  SHF.L.U32 R4, R9, 0x1f, RZ ;  /* 0x0000001f09047819 */ /* 0x000fc600000006ff */
[----:B------:R-:W-:Y:S01]  /*3f50*/  VIADD R5, R2, 0x2b0 ;  /* 0x000002b002057836 */ /* 0x000fe20000000000 */
[----:B------:R-:W1:Y:S02]  /*3f60*/  SYNCS.PHASECHK.TRANS64.TRYWAIT P0, [R2+URZ+0x2a0], R4 ;  /* 0x0002a004020075a7 */ /* 0x000e6400080011ff */
[----:B-1----:R-:W-:Y:S05]  /*3f70*/  @!P0 BRA `(.L_x_79) ;  /* 0x0000005000948947 */ /* 0x002fea0003800000 */
.L_x_203:
[----:B------:R-:W-:Y:S01]  /*3f80*/  ULEA UR4, UR5, UR6, 0x3 ;  /* 0x0000000605047291 */ /* 0x000fe2000f8e18ff */
[----:B-1----:R-:W-:Y:S01]  /*3f90*/  PRMT R2, RZ, 0x654, R5 ;  /* 0x00000654ff027816 */ /* 0x002fe20000000005 */
[----:B------:R-:W-:Y:S01]  /*3fa0*/  @!P2 IMAD.MOV.U32 R4, RZ, RZ, 0x10 ;  /* 0x00000010ff04a424 */ /* 0x000fe200078e00ff */
[----:B------:R-:W-:Y:S01]  /*3fb0*/  SHF.L.U32 R5, R12, 0x1f, RZ ;  /* 0x0000001f0c057819 */ /* 0x000fe200000006ff */
[----:B------:R-:W-:Y:S01]  /*3fc0*/  UIADD3 UR7, UPT, UPT, UR4, 0x240, URZ ;  /* 0x0000024004077890 */ /* 0x000fe2000fffe0ff */
[----:B------:R1:W-:Y:S05]  /*3fd0*/  SYNCS.ARRIVE.TRANS64.RED.A1T0 RZ, [R2+URZ], RZ ;  /* 0x000000ff02ff79a7 */ /* 0x0003ea00081004ff */
[----:B------:R-:W-:Y:S01]  /*3fe0*/  IMAD.U32 R6, RZ, RZ, UR7 ;  /* 0x00000007ff067e24 */ /* 0x000fe2000f8e00ff */
[----:B------:R-:W2:Y:S04]  /*3ff0*/  SYNCS.PHASECHK.TRANS64.TRYWAIT P0, [UR4+0x250], R5 ;  /* 0x00025005ff0075a7 */ /* 0x000ea80008001104 */
[----:B------:R-:W-:Y:S01]  /*4000*/  PRMT R6, R0, 0x654, R6 ;  /* 0x0000065400067816 */ /* 0x000fe20000000006 */
[----:B-12---:R-:W-:Y:S06]  /*4010*/  @!P0 BRA `(.L_x_80) ;  /* 0x0000005000808947 */ /* 0x006fec0003800000 */
.L_x_205:
[----:B------:R-:W-:Y:S01]  /*4020*/  ULEA UR8, UR5, UR6, 0x4 ;  /* 0x0000000605087291 */ /* 0x000fe2000f8e20ff */
[----:B------:R-:W-:Y:S01]  /*4030*/  SEL R3, R6, R3, !P2 ;  /* 0x0000000306037207 */ /* 0x000fe20005000000 */
[----:B------:R-:W-:Y:S01]  /*4040*/  UIADD3 UR9, UPT, UPT, UR4, 0x240, URZ ;  /* 0x0000024004097890 */ /* 0x000fe2000fffe0ff */
[----:B-1----:R-:W-:Y:S01]  /*4050*/  LEA R2, R11, UR6, 0x3 ;  /* 0x000000060b027c11 */ /* 0x002fe2000f8e18ff */
[----:B------:R-:W-:Y:S01]  /*4060*/  UIADD3 UR8, UPT, UPT, UR8, 0x2d0, URZ ;  /* 0x000002d008087890 */ /* 0x000fe2000fffe0ff */
[----:B------:R1:W-:Y:S01]  /*4070*/  @!P2 SYNCS.ARRIVE.TRANS64.RED RZ, [R3+URZ], R4 ;  /* 0x0000000403ffa9a7 */ /* 0x0003e200080004ff */
[----:B------:R-:W-:Y:S01]  /*4080*/  UIADD3 UR4, UPT, UPT, UR5, 0x1, URZ ;  /* 0x0000000105047890 */ /* 0x000fe2000fffe0ff */
[----:B------:R-:W-:-:S03]  /*4090*/  VIADD R8, R8, 0x1 ;  /* 0x0000000108087836 */ /* 0x000fc60000000000 */
[----:B------:R-:W-:Y:S02]  /*40a0*/  UISETP.NE.AND UP0, UPT, UR4, 0x2, UPT ;  /* 0x000000020400788c */ /* 0x000fe4000bf05270 */
[----:B------:R-:W-:Y:S01]  /*40b0*/  ISETP.NE.AND P0, PT, R8, 0x2, PT ;  /* 0x000000020800780c */ /* 0x000fe20003f05270 */
[----:B------:R-:W-:Y:S06]  /*40c0*/  UGETNEXTWORKID.BROADCAST [UR8], [UR9] ;  /* 0x00000000080073ca */ /* 0x000fec0008000100 */
[----:B------:R-:W-:Y:S02]  /*40d0*/  USEL UR7, URZ, 0x1, UP0 ;  /* 0x00000001ff077887 */ /* 0x000fe40008000000 */
[----:B------:R-:W-:-:S04]  /*40e0*/  USEL UR5, UR4, URZ, UP0 ;  /* 0x000000ff04057287 */ /* 0x000fc80008000000 */
[----:B------:R-:W-:Y:S02]  /*40f0*/  LOP3.LUT R12, R12, UR7, RZ, 0x3c, !PT ;  /* 0x000000070c0c7c12 */ /* 0x000fe4000f8e3cff */
[----:B-1----:R-:W-:-:S04]  /*4100*/  SHF.L.U32 R4, R10, 0x1f, RZ ;  /* 0x0000001f0a047819 */ /* 0x002fc800000006ff */
[----:B------:R-:W1:Y:S02]  /*4110*/  SYNCS.PHASECHK.TRANS64.TRYWAIT P1, [R2+URZ+0x240], R4 ;  /* 0x00024004020075a7 */ /* 0x000e6400080211ff */
[----:B-1----:R-:W-:Y:S05]  /*4120*/  @!P1 BRA `(.L_x_81) ;  /* 0x0000005000549947 */ /* 0x002fea0003800000 */
.L_x_206:
[C---:B-1----:R-:W-:Y:S01]  /*4130*/  LEA R4, R11.reuse, UR6, 0x4 ;  /* 0x000000060b047c11 */ /* 0x042fe2000f8e20ff */
[----:B------:R-:W-:Y:S01]  /*4140*/  VIADD R2, R2, 0x250 ;  /* 0x0000025002027836 */ /* 0x000fe20000000000 */
[----:B------:R-:W-:Y:S01]  /*4150*/  SEL R8, R8, RZ, P0 ;  /* 0x000000ff08087207 */ /* 0x000fe20000000000 */
[----:B------:R-:W-:-:S03]  /*4160*/  VIADD R11, R11, 0x1 ;  /* 0x000000010b0b7836 */ /* 0x000fc60000000000 */
[----:B------:R-:W1:Y:S01]  /*4170*/  LDS.128 R4, [R4+0x2d0] ;  /* 0x0002d00004047984 */ /* 0x000e620000000c00 */
[----:B------:R-:W-:Y:S02]  /*4180*/  PRMT R2, RZ, 0x654, R2 ;  /* 0x00000654ff027816 */ /* 0x000fe40000000002 */
[C---:B------:R-:W-:Y:S01]  /*4190*/  ISETP.NE.AND P1, PT, R11.reuse, 0x2, PT ;  /* 0x000000020b00780c */ /* 0x040fe20003f25270 */
[----:B------:R-:W-:Y:S01]  /*41a0*/  @!PT LDS RZ, [RZ] ;  /* 0x00000000fffff984 */ /* 0x000fe20000000800 */
[----:B------:R-:W-:Y:S01]  /*41b0*/  @!PT LDS RZ, [RZ] ;  /* 0x00000000fffff984 */ /* 0x000fe20000000800 */
[----:B------:R-:W-:Y:S01]  /*41c0*/  @!PT LDS RZ, [RZ] ;  /* 0x00000000fffff984 */ /* 0x000fe20000000800 */
[----:B------:R-:W-:Y:S01]  /*41d0*/  @!PT LDS RZ, [RZ] ;  /* 0x00000000fffff984 */ /* 0x000fe20000000800 */
[----:B------:R2:W-:Y:S06]  /*41e0*/  MEMBAR.ALL.CTA ;  /* 0x0000000000007992 */ /* 0x0005ec0000008000 */
[----:B--2---:R-:W2:Y:S01]  /*41f0*/  FENCE.VIEW.ASYNC.S ;  /* 0x00000000000073c6 */ /* 0x004ea20000000000 */
[----:B------:R-:W-:Y:S01]  /*4200*/  SEL R11, R11, RZ, P1 ;  /* 0x000000ff0b0b7207 */ /* 0x000fe20000800000 */
[----:B--2---:R2:W-:Y:S01]  /*4210*/  SYNCS.ARRIVE.TRANS64.RED.A1T0 RZ, [R2+URZ], RZ ;  /* 0x000000ff02ff79a7 */ /* 0x0045e200081004ff */
[----:B-1----:R-:W-:-:S02]  /*4220*/  LOP3.LUT P3, RZ, R6, 0x1, RZ, 0xc0, !PT ;  /* 0x0000000106ff7812 */ /* 0x002fc4000786c0ff */
[----:B------:R-:W-:-:S04]  /*4230*/  SEL R4, RZ, 0x1, P1 ;  /* 0x00000001ff047807 */ /* 0x000fc80000800000 */
[----:B------:R-:W-:Y:S02]  /*4240*/  LOP3.LUT R10, R10, R4, RZ, 0x3c, !PT ;  /* 0x000000040a0a7212 */ /* 0x000fe400078e3cff */
[----:B--2---:R-:W-:-:S04]  /*4250*/  SEL R2, RZ, 0x1, P0 ;  /* 0x00000001ff027807 */ /* 0x004fc80000000000 */
[----:B------:R-:W-:Y:S01]  /*4260*/  LOP3.LUT R9, R9, R2, RZ, 0x3c, !PT ;  /* 0x0000000209097212 */ /* 0x000fe200078e3cff */
[----:B------:R-:W-:Y:S06]  /*4270*/  @P3 BRA `(.L_x_82) ;  /* 0xfffffffc002c3947 */ /* 0x000fec000383ffff */
[----:B------:R-:W-:Y:S01]  /*4280*/  ULEA UR4, UR5, UR6, 0x3 ;  /* 0x0000000605047291 */ /* 0x000fe2000f8e18ff */
[----:B------:R-:W-:-:S08]  /*4290*/  SHF.L.U32 R2, R12, 0x1f, RZ ;  /* 0x0000001f0c027819 */ /* 0x000fd000000006ff */
[----:B------:R-:W1:Y:S02]  /*42a0*/  SYNCS.PHASECHK.TRANS64 P0, [UR4+0x250], R2 ;  /* 0x00025002ff0075a7 */ /* 0x000e640008001004 */
[----:B-1----:R-:W-:Y:S05]  /*42b0*/  @P0 BRA `(.L_x_83) ;  /* 0x0000000000080947 */ /* 0x002fea0003800000 */
[----:B------:R-:W1:Y:S02]  /*42c0*/  SYNCS.PHASECHK.TRANS64.TRYWAIT P0, [UR4+0x250], R2 ;  /* 0x00025002ff0075a7 */ /* 0x000e640008001104 */
[----:B-1----:R-:W-:Y:S05]  /*42d0*/  @!P0 BRA `(.L_x_84) ;  /* 0x0000004c00fc8947 */ /* 0x002fea0003800000 */
.L_x_83:
[----:B------:R-:W-:-:S04]  /*42e0*/  UIADD3 UR7, UPT, UPT, UR5, 0x1, URZ ;  /* 0x0000000105077890 */ /* 0x000fc8000fffe0ff */
[----:B------:R-:W-:-:S04]  /*42f0*/  UISETP.NE.AND UP0, UPT, UR7, 0x2, UPT ;  /* 0x000000020700788c */ /* 0x000fc8000bf05270 */
[----:B------:R-:W-:Y:S02]  /*4300*/  USEL UR8, URZ, 0x1, UP0 ;  /* 0x00000001ff087887 */ /* 0x000fe40008000000 */
[----:B------:R-:W-:-:S04]  /*4310*/  USEL UR7, UR7, URZ, UP0 ;  /* 0x000000ff07077287 */ /* 0x000fc80008000000 */
[----:B------:R-:W-:Y:S01]  /*4320*/  ULEA UR7, UR7, UR6, 0x3 ;  /* 0x0000000607077291 */ /* 0x000fe2000f8e18ff */
[----:B-1----:R-:W-:-:S04]  /*4330*/  LOP3.LUT R2, R12, UR8, RZ, 0x3c, !PT ;  /* 0x000000080c027c12 */ /* 0x002fc8000f8e3cff */
[----:B------:R-:W-:-:S04]  /*4340*/  SHF.L.U32 R0, R2, 0x1f, RZ ;  /* 0x0000001f02007819 */ /* 0x000fc800000006ff */
[----:B------:R-:W1:Y:S02]  /*4350*/  SYNCS.PHASECHK.TRANS64 P0, [UR7+0x250], R0 ;  /* 0x00025000ff0075a7 */ /* 0x000e640008001007 */
[----:B-1----:R-:W-:Y:S05]  /*4360*/  @P0 EXIT ;  /* 0x000000000000094d */ /* 0x002fea0003800000 */
[----:B------:R-:W-:Y:S02]  /*4370*/  SHF.L.U32 R2, R2, 0x1f, RZ ;  /* 0x0000001f02027819 */ /* 0x000fe400000006ff */
[----:B------:R-:W-:-:S07]  /*4380*/  MOV R0, UR7 ;  /* 0x0000000700007c02 */ /* 0x000fce0008000f00 */
.L_x_85:
[----:B-1----:R1:W2:Y:S02]  /*4390*/  SYNCS.PHASECHK.TRANS64.TRYWAIT P0, [R0+URZ+0x250], R2 ;  /* 0x00025002000075a7 */ /* 0x0022a400080011ff */
[----:B--2---:R-:W-:Y:S05]  /*43a0*/  @!P0 NANOSLEEP.SYNCS 0x989680 ;  /* 0x009896800000895d */ /* 0x004fea0003900000 */
[----:B------:R-:W2:Y:S02]  /*43b0*/  @!P0 SYNCS.PHASECHK.TRANS64 P0, [R0+URZ+0x250], R2 ;  /* 0x00025002000085a7 */ /* 0x000ea400080010ff */
[----:B--2---:R-:W-:Y:S05]  /*43c0*/  @P0 EXIT ;  /* 0x000000000000094d */ /* 0x004fea0003800000 */
[----:B------:R-:W-:Y:S05]  /*43d0*/  BRA `(.L_x_85) ;  /* 0xfffffffc00ec7947 */ /* 0x000fea000383ffff */
.L_x_78:
[----:B------:R-:W-:Y:S05]  /*43e0*/  BRA.U UP4, `(.L_x_86) ;  /* 0x0000000d04687547 */ /* 0x000fea000b800000 */
[----:B------:R-:W-:Y:S01]  /*43f0*/  UMOV UR4, 0x40 ;  /* 0x0000004000047882 */ /* 0x000fe20000000000 */
[----:B------:R-:W-:Y:S01]  /*4400*/  NOP ;  /* 0x0000000000007918 */ /* 0x000fe20000000000 */
[----:B------:R-:W-:Y:S01]  /*4410*/  ULEA UR5, UR61, UR4, 0x18 ;  /* 0x000000043d057291 */ /* 0x000fe2000f8ec0ff */
[----:B------:R-:W-:Y:S02]  /*4420*/  UMOV UR6, 0x400 ;  /* 0x0000040000067882 */ /* 0x000fe40000000000 */
[----:B------:R-:W-:-:S06]  /*4430*/  ULEA UR6, UR61, UR6, 0x18 ;  /* 0x000000063d067291 */ /* 0x000fcc000f8ec0ff */
[----:B------:R-:W1:Y:S02]  /*4440*/  LDS.U8 R0, [UR5+0x1c] ;  /* 0x00001c05ff007984 */ /* 0x000e640008000000 */
[----:B-1----:R-:W-:-:S13]  /*4450*/  ISETP.NE.AND P0, PT, R0, RZ, PT ;  /* 0x000000ff0000720c */ /* 0x002fda0003f05270 */
[----:B------:R-:W-:Y:S05]  /*4460*/  @P0 BRA `(.L_x_87) ;  /* 0x0000000000580947 */ /* 0x000fea0003800000 */
[----:B------:R-:W-:-:S13]  /*4470*/  ELECT P0, URZ, PT ;  /* 0x0000000000ff782f */ /* 0x000fda0003800000 */
[----:B------:R-:W-:Y:S05]  /*4480*/  @!P0 BRA `(.L_x_88) ;  /* 0x0000000000608947 */ /* 0x000fea0003800000 */
[----:B------:R-:W-:Y:S01]  /*4490*/  UMOV UR4, 0x10 ;  /* 0x0000001000047882 */ /* 0x000fe20000000000 */
[----:B------:R-:W-:Y:S01]  /*44a0*/  HFMA2 R0, -RZ, RZ, 0, 5.9604644775390625e-08 ;  /* 0x00000001ff007431 */ /* 0x000fe200000001ff */
[----:B------:R-:W-:-:S03]  /*44b0*/  MOV R3, 0xffff ;  /* 0x0000ffff00037802 */ /* 0x000fc60000000f00 */
[----:B------:R-:W-:Y:S04]  /*44c0*/  DEPBAR.LE SB1, 0x36 ;  /* 0x00009d800000791a */ /* 0x000fe80000000000 */
[----:B------:R-:W1:Y:S02]  /*44d0*/  UTCATOMSWS.FIND_AND_SET.ALIGN UP0, UR4, UR4 ;  /* 0x00000004000475e3 */ /* 0x000e640008000800 */
[----:B-1----:R-:W-:Y:S01]  /*44e0*/  MOV R4, UR4 ;  /* 0x0000000400047c02 */ /* 0x002fe20008000f00 */
[----:B------:R-:W-:Y:S06]  /*44f0*/  BRA.U UP0, `(.L_x_89) ;  /* 0x0000000100187547 */ /* 0x000fec000b800000 */
.L_x_90:
[----:B------:R-:W-:Y:S05]  /*4500*/  NANOSLEEP 0x64 ;  /* 0x000000640000795d */ /* 0x000fea0003800000 */
[----:B------:R-:W-:-:S05]  /*4510*/  UMOV UR4, 0x10 ;  /* 0x0000001000047882 */ /* 0x000fca0000000000 */
[----:B------:R-:W-:Y:S04]  /*4520*/  DEPBAR.LE SB1, 0x36 ;  /* 0x00009d800000791a */ /* 0x000fe80000000000 */
[----:B------:R-:W1:Y:S02]  /*4530*/  UTCATOMSWS.FIND_AND_SET.ALIGN UP0, UR4, UR4 ;  /* 0x00000004000475e3 */ /* 0x000e640008000800 */
[----:B-1----:R-:W-:Y:S01]  /*4540*/  MOV R4, UR4 ;  /* 0x0000000400047c02 */ /* 0x002fe20008000f00 */
[----:B------:R-:W-:Y:S05]  /*4550*/  BRA.U !UP0, `(.L_x_90) ;  /* 0xfffffffd08e87547 */ /* 0x000fea000b83ffff */
.L_x_89:
[-C--:B------:R-:W-:Y:S02]  /*4560*/  SHF.L.U32 R3, R3, R4.reuse, RZ ;  /* 0x0000000403037219 */ /* 0x080fe400000006ff */
[----:B------:R-:W-:Y:S01]  /*4570*/  SHF.L.U32 R0, R0, R4, RZ ;  /* 0x0000000400007219 */ /* 0x000fe200000006ff */
[----:B------:R-:W-:Y:S02]  /*4580*/  IMAD.SHL.U32 R4, R4, 0x20, RZ ;  /* 0x0000002004047824 */ /* 0x000fe400078e00ff */
[----:B------:R1:W-:Y:S04]  /*4590*/  ATOMS.OR RZ, [UR5+0x14], R3 ;  /* 0x00001403ffff798c */ /* 0x0003e8000b000005 */
[----:B------:R1:W-:Y:S04]  /*45a0*/  ATOMS.OR RZ, [UR5+0x18], R0 ;  /* 0x00001800ffff798c */ /* 0x0003e8000b000005 */
[----:B------:R1:W-:Y:S01]  /*45b0*/  STS [UR6+0x2f0], R4 ;  /* 0x0002f004ff007988 */ /* 0x0003e20008000806 */
[----:B------:R-:W-:Y:S05]  /*45c0*/  BRA `(.L_x_88) ;  /* 0x0000000000107947 */ /* 0x000fea0003800000 */
.L_x_87:
[----:B------:R-:W-:Y:S02]  /*45d0*/  MOV R0, 0xffffffff ;  /* 0xffffffff00007802 */ /* 0x000fe40000000f00 */
[----:B------:R-:W-:-:S03]  /*45e0*/  MOV R4, 0x4610 ;  /* 0x0000461000047802 */ /* 0x000fc60000000f00 */
[----:B------:R1:W-:Y:S04]  /*45f0*/  STS [UR6+0x2f0], R0 ;  /* 0x0002f000ff007988 */ /* 0x0003e80008000806 */
[----:B-1---5:R-:W-:Y:S05]  /*4600*/  CALL.REL.NOINC `($__internal_1_$__cuda_sm10x_tcgen05_guardrail_trap_phase_invalid_during_alloc) ;  /* 0x00000050007c7944 */ /* 0x022fea0003c00000 */
.L_x_88:
[----:B------:R-:W-:Y:S05]  /*4610*/  WARPSYNC.ALL ;  /* 0x0000000000007948 */ /* 0x000fea0003800000 */
[----:B------:R-:W2:Y:S01]  /*4620*/  S2UR UR4, SR_CgaCtaId ;  /* 0x00000000000479c3 */ /* 0x000ea20000008800 */
[----:B------:R-:W-:Y:S01]  /*4630*/  UMOV UR13, 0x400 ;  /* 0x00000400000d7882 */ /* 0x000fe20000000000 */
[----:B------:R-:W-:-:S06]  /*4640*/  NOP ;  /* 0x0000000000007918 */ /* 0x000fcc0000000000 */
[----:B------:R-:W-:Y:S06]  /*4650*/  BAR.ARV 0x6, 0xa0 ;  /* 0x0182800000007b1d */ /* 0x000fec0000002000 */
[----:B------:R-:W3:Y:S01]  /*4660*/  LDCU UR5, c[0x0][0x38c] ;  /* 0x00007180ff0577ac */ /* 0x000ee20008000800 */
[----:B------:R-:W-:Y:S01]  /*4670*/  LOP3.LUT R2, R2, 0xffff, RZ, 0xc0, !PT ;  /* 0x0000ffff02027812 */ /* 0x000fe200078ec0ff */
[----:B------:R-:W-:Y:S01]  /*4680*/  IMAD.MOV.U32 R11, RZ, RZ, 0x1 ;  /* 0x00000001ff0b7424 */ /* 0x000fe200078e00ff */
[----:B------:R-:W-:Y:S01]  /*4690*/  CS2R R8, SRZ ;  /* 0x0000000000087805 */ /* 0x000fe2000001ff00 */
[----:B------:R-:W4:Y:S01]  /*46a0*/  LDCU UR8, c[0x0][0x38c] ;  /* 0x00007180ff0877ac */ /* 0x000f220008000800 */
[----:B------:R-:W-:Y:S01]  /*46b0*/  R2UR UR15, R2 ;  /* 0x00000000020f72ca */ /* 0x000fe200000e0000 */
[----:B------:R-:W-:Y:S01]  /*46c0*/  IMAD.MOV.U32 R10, RZ, RZ, RZ ;  /* 0x000000ffff0a7224 */ /* 0x000fe200078e00ff */
[----:B------:R-:W-:Y:S01]  /*46d0*/  UMOV UR19, URZ ;  /* 0x000000ff00137c82 */ /* 0x000fe20008000000 */
[----:B------:R-:W-:Y:S01]  /*46e0*/  UMOV UR10, URZ ;  /* 0x000000ff000a7c82 */ /* 0x000fe20008000000 */
[----:B--2---:R-:W-:Y:S01]  /*46f0*/  ULEA UR13, UR4, UR13, 0x18 ;  /* 0x0000000d040d7291 */ /* 0x004fe2000f8ec0ff */
[----:B------:R-:W-:Y:S01]  /*4700*/  UMOV UR20, 0x0 ;  /* 0x0000000000147882 */ /* 0x000fe20000000000 */
[----:B------:R-:W-:-:S02]  /*4710*/  UMOV UR21, 0x8100490 ;  /* 0x0810049000157882 */ /* 0x000fc40000000000 */
[----:B------:R-:W-:Y:S02]  /*4720*/  UIADD3 UR6, UPT, UPT, UR13, 0x4600, URZ ;  /* 0x000046000d067890 */ /* 0x000fe4000fffe0ff */
[----:B------:R-:W-:Y:S02]  /*4730*/  UIADD3 UR7, UPT, UPT, UR13, 0x26600, URZ ;  /* 0x000266000d077890 */ /* 0x000fe4000fffe0ff */
[----:B---3--:R-:W-:Y:S01]  /*4740*/  UIADD3 UR5, UPT, UPT, UR5, 0x1f, URZ ;  /* 0x0000001f05057890 */ /* 0x008fe2000fffe0ff */
[----:B-1----:R-:W1:Y:S01]  /*4750*/  LDS R0, [UR13+0x2f0] ;  /* 0x0002f00dff007984 */ /* 0x002e620008000800 */
[----:B------:R-:W-:Y:S02]  /*4760*/  USHF.R.U32.HI UR6, URZ, 0x4, UR6 ;  /* 0x00000004ff067899 */ /* 0x000fe40008011606 */
[----:B------:R-:W-:Y:S02]  /*4770*/  USHF.R.S32.HI UR4, URZ, 0x1f, UR5 ;  /* 0x0000001fff047899 */ /* 0x000fe40008011405 */
[----:B------:R-:W-:-:S02]  /*4780*/  ULOP3.LUT UR6, UR6, 0x3fff, URZ, 0xc0, !UPT ;  /* 0x00003fff06067892 */ /* 0x000fc4000f8ec0ff */
[----:B------:R-:W-:Y:S02]  /*4790*/  ULEA.HI UR4, UR4, UR5, URZ, 0x5 ;  /* 0x0000000504047291 */ /* 0x000fe4000f8f28ff */
[----:B------:R-:W-:Y:S02]  /*47a0*/  USHF.R.U32.HI UR5, URZ, 0x4, UR7 ;  /* 0x00000004ff057899 */ /* 0x000fe40008011607 */
[----:B------:R-:W-:Y:S02]  /*47b0*/  USHF.R.S32.HI UR22, URZ, 0x5, UR4 ;  /* 0x00000005ff167899 */ /* 0x000fe40008011404 */
[----:B------:R-:W-:Y:S02]  /*47c0*/  ULOP3.LUT UR5, UR5, 0x3fff, URZ, 0xc0, !UPT ;  /* 0x00003fff05057892 */ /* 0x000fe4000f8ec0ff */
[----:B------:R-:W-:Y:S02]  /*47d0*/  UISETP.LT.AND UP0, UPT, UR22, 0x1, UPT ;  /* 0x000000011600788c */ /* 0x000fe4000bf01270 */
[----:B------:R-:W-:-:S02]  /*47e0*/  ULOP3.LUT UR16, UR6, 0x10000, URZ, 0xfc, !UPT ;  /* 0x0001000006107892 */ /* 0x000fc4000f8efcff */
[----:B------:R-:W-:Y:S02]  /*47f0*/  USEL UR23, UR22, 0x1, !UP0 ;  /* 0x0000000116177887 */ /* 0x000fe4000c000000 */
[----:B------:R-:W-:Y:S02]  /*4800*/  ULOP3.LUT UR17, UR5, 0x10000, URZ, 0xfc, !UPT ;  /* 0x0001000005117892 */ /* 0x000fe4000f8efcff */
[----:B------:R-:W-:Y:S02]  /*4810*/  UIADD3 UR23, UPT, UPT, -UR23, URZ, URZ ;  /* 0x000000ff17177290 */ /* 0x000fe4000fffe1ff */
[----:B----4-:R-:W-:Y:S01]  /*4820*/  UISETP.GE.AND UP4, UPT, UR8, 0x1, UPT ;  /* 0x000000010800788c */ /* 0x010fe2000bf86270 */
[----:B-1----:R-:W-:-:S15]  /*4830*/  R2UR UR24, R0 ;  /* 0x00000000001872ca */ /* 0x002fde00000e0000 */
.L_x_97:
[----:B------:R-:W-:Y:S02]  /*4840*/  LEA R0, R10, UR13, 0x3 ;  /* 0x0000000d0a007c11 */ /* 0x000fe4000f8e18ff */
[----:B------:R-:W-:Y:S02]  /*4850*/  SHF.L.U32 R2, R9, 0x1f, RZ ;  /* 0x0000001f09027819 */ /* 0x000fe400000006ff */
[----:B------:R-:W-:Y:S01]  /*4860*/  PLOP3.LUT P0, PT, PT, PT, UP4, 0x80, 0x8 ;  /* 0x000000000008781c */ /* 0x000fe20003f0f048 */
[----:B------:R-:W-:Y:S01]  /*4870*/  VIADD R3, R0, 0x250 ;  /* 0x0000025000037836 */ /* 0x000fe20000000000 */
[----:B-1----:R-:W1:Y:S02]  /*4880*/  SYNCS.PHASECHK.TRANS64.TRYWAIT P1, [R0+URZ+0x240], R2 ;  /* 0x00024002000075a7 */ /* 0x002e6400080211ff */
[----:B-1-3--:R-:W-:Y:S09]  /*4890*/  @!P1 BRA `(.L_x_91) ;  /* 0x0000004800a49947 */ /* 0x00aff20003800000 */
.L_x_208:
[----:B------:R-:W-:Y:S01]  /*48a0*/  LEA R4, R10, UR13, 0x4 ;  /* 0x0000000d0a047c11 */ /* 0x000fe2000f8e20ff */
[----:B------:R-:W-:Y:S01]  /*48b0*/  @UP4 ULEA UR4, UR10, UR13, 0x3 ;  /* 0x0000000d0a044291 */ /* 0x000fe2000f8e18ff */
[----:B------:R-:W-:Y:S01]  /*48c0*/  PLOP3.LUT P2, PT, PT, PT, PT, 0x80, 0x8 ;  /* 0x000000000008781c */ /* 0x000fe20003f4f070 */
[----:B------:R-:W-:Y:S01]  /*48d0*/  ULEA UR18, UR19, UR13, 0x3 ;  /* 0x0000000d13127291 */ /* 0x000fe2000f8e18ff */
[----:B------:R-:W-:Y:S02]  /*48e0*/  PRMT R3, RZ, 0x654, R3 ;  /* 0x00000654ff037816 */ /* 0x000fe40000000003 */
[----:B------:R-:W2:Y:S01]  /*48f0*/  LDS.128 R4, [R4+0x2d0] ;  /* 0x0002d00004047984 */ /* 0x000ea20000000c00 */
[----:B-1----:R-:W-:Y:S02]  /*4900*/  @P0 SHF.L.U32 R2, R8, 0x1f, RZ ;  /* 0x0000001f08020819 */ /* 0x002fe400000006ff */
[----:B------:R-:W-:Y:S01]  /*4910*/  SHF.L.U32 R0, R11, 0x1f, RZ ;  /* 0x0000001f0b007819 */ /* 0x000fe200000006ff */
[----:B------:R-:W-:Y:S01]  /*4920*/  @!PT LDS RZ, [RZ] ;  /* 0x00000000fffff984 */ /* 0x000fe20000000800 */
[----:B------:R-:W-:Y:S01]  /*4930*/  @!PT LDS RZ, [RZ] ;  /* 0x00000000fffff984 */ /* 0x000fe20000000800 */
[----:B------:R-:W-:Y:S01]  /*4940*/  @!PT LDS RZ, [RZ] ;  /* 0x00000000fffff984 */ /* 0x000fe20000000800 */
[----:B------:R-:W-:Y:S01]  /*4950*/  @!PT LDS RZ, [RZ] ;  /* 0x00000000fffff984 */ /* 0x000fe20000000800 */
[----:B------:R1:W-:Y:S06]  /*4960*/  MEMBAR.ALL.CTA ;  /* 0x0000000000007992 */ /* 0x0003ec0000008000 */
[----:B-1----:R-:W1:Y:S02]  /*4970*/  FENCE.VIEW.ASYNC.S ;  /* 0x00000000000073c6 */ /* 0x002e640000000000 */
[----:B-1----:R1:W-:Y:S01]  /*4980*/  SYNCS.ARRIVE.TRANS64.RED.A1T0 RZ, [R3+URZ], RZ ;  /* 0x000000ff03ff79a7 */ /* 0x0023e200081004ff */
[----:B------:R1:W3:Y:S01]  /*4990*/  @P0 SYNCS.PHASECHK.TRANS64.TRYWAIT P2, [UR4], R2 ;  /* 0x00000002ff0005a7 */ /* 0x0002e20008041104 */
[----:B--2---:R-:W-:Y:S01]  /*49a0*/  LOP3.LUT P1, RZ, R6, 0x1, RZ, 0xc0, !PT ;  /* 0x0000000106ff7812 */ /* 0x004fe2000782c0ff */
[----:B------:R-:W2:Y:S02]  /*49b0*/  SYNCS.PHASECHK.TRANS64.TRYWAIT P0, [UR18+0x280], R0 ;  /* 0x00028000ff0075a7 */ /* 0x000ea40008001112 */
[----:B-123--:R-:W-:Y:S10]  /*49c0*/  @!P0 BRA `(.L_x_92) ;  /* 0x00000048006c8947 */ /* 0x00eff40003800000 */
.L_x_210:
[----:B------:R-:W-:Y:S01]  /*49d0*/  IADD3 R10, PT, PT, R10, 0x1, RZ ;  /* 0x000000010a0a7810 */ /* 0x000fe20007ffe0ff */
[----:B------:R-:W-:Y:S06]  /*49e0*/  BRA.U !UP4, `(.L_x_93) ;  /* 0x000000010c887547 */ /* 0x000fec000b800000 */
[----:B------:R-:W-:Y:S02]  /*49f0*/  ULEA UR14, UR19, UR24, 0x6 ;  /* 0x00000018130e7291 */ /* 0x000fe4000f8e30ff */
[----:B------:R-:W-:Y:S01]  /*4a00*/  UPLOP3.LUT UP2, UPT, UPT, UPT, UPT, 0x40, 0x4 ;  /* 0x000000000004789c */ /* 0x000fe20003f4e870 */
[----:B------:R-:W-:Y:S01]  /*4a10*/  UMOV UR12, UR23 ;  /* 0x00000017000c7c82 */ /* 0x000fe20008000000 */
[----:B------:R-:W-:Y:S01]  /*4a20*/  UMOV UR11, UR22 ;  /* 0x00000016000b7c82 */ /* 0x000fe20008000000 */
[----:B------:R-:W-:-:S08]  /*4a30*/  UMOV UR5, UR10 ;  /* 0x0000000a00057c82 */ /* 0x000fd00008000000 */
.L_x_96:
[----:B------:R-:W-:Y:S02]  /*4a40*/  UIADD3 UR12, UPT, UPT, UR12, 0x1, URZ ;  /* 0x000000010c0c7890 */ /* 0x000fe4000fffe0ff */
[----:B--2---:R-:W-:Y:S02]  /*4a50*/  ULEA UR6, UR5, UR13, 0x3 ;  /* 0x0000000d05067291 */ /* 0x004fe4000f8e18ff */
[----:B------:R-:W-:Y:S01]  /*4a60*/  UISETP.NE.AND UP3, UPT, UR12, URZ, UPT ;  /* 0x000000ff0c00728c */ /* 0x000fe2000bf65270 */
[----:B---3--:R-:W-:Y:S10]  /*4a70*/  @P2 BRA `(.L_x_94) ;  /* 0x00000000000c2947 */ /* 0x008ff40003800000 */
[----:B-1----:R-:W-:Y:S04]  /*4a80*/  SHF.L.U32 R2, R8, 0x1f, RZ ;  /* 0x0000001f08027819 */ /* 0x002fe800000006ff */
[----:B------:R-:W1:Y:S02]  /*4a90*/  SYNCS.PHASECHK.TRANS64.TRYWAIT P0, [UR6], R2 ;  /* 0x00000002ff0075a7 */ /* 0x000e640008001106 */
[----:B-1----:R-:W-:Y:S05]  /*4aa0*/  @!P0 BRA `(.L_x_95) ;  /* 0x00000048004c8947 */ /* 0x002fea0003800000 */
.L_x_94:
[----:B------:R-:W-:Y:S01]  /*4ab0*/  UISETP.NE.AND UP0, UPT, UR11, 0x1, UPT ;  /* 0x000000010b00788c */ /* 0x000fe2000bf05270 */
[----:B------:R-:W-:Y:S01]  /*4ac0*/  PLOP3.LUT P2, PT, PT, PT, PT, 0x80, 0x8 ;  /* 0x000000000008781c */ /* 0x000fe20003f4f070 */
[----:B------:R-:W-:Y:S02]  /*4ad0*/  UIADD3 UR4, UPT, UPT, UR5, 0x1, URZ ;  /* 0x0000000105047890 */ /* 0x000fe4000fffe0ff */
[----:B------:R-:W-:Y:S02]  /*4ae0*/  ULEA UR8, UR5, UR17, 0x7 ;  /* 0x0000001105087291 */ /* 0x000fe4000f8e38ff */
[----:B------:R-:W-:Y:S01]  /*4af0*/  UISETP.NE.AND UP1, UPT, UR4, 0x22, UPT ;  /* 0x000000220400788c */ /* 0x000fe2000bf25270 */
[----:B------:R-:W-:Y:S01]  /*4b00*/  PLOP3.LUT P0, PT, PT, PT, UP0, 0x80, 0x8 ;  /* 0x000000000008781c */ /* 0x000fe20003f0f008 */
[----:B------:R-:W-:Y:S02]  /*4b10*/  UIADD3 UR11, UPT, UPT, UR11, -0x1, URZ ;  /* 0xffffffff0b0b7890 */ /* 0x000fe4000fffe0ff */
[----:B------:R-:W-:Y:S02]  /*4b20*/  USEL UR7, URZ, 0x1, UP1 ;  /* 0x00000001ff077887 */ /* 0x000fe40008800000 */
[----:B------:R-:W-:Y:S01]  /*4b30*/  USEL UR10, UR4, URZ, UP1 ;  /* 0x000000ff040a7287 */ /* 0x000fe20008800000 */
[----:B------:R-:W-:Y:S03]  /*4b40*/  UMOV UR9, 0xc0004010 ;  /* 0xc000401000097882 */ /* 0x000fe60000000000 */
[----:B------:R-:W-:Y:S01]  /*4b50*/  @UP0 ULEA UR4, UR10, UR13, 0x3 ;  /* 0x0000000d0a040291 */ /* 0x000fe2000f8e18ff */
[----:B------:R-:W-:Y:S01]  /*4b60*/  LOP3.LUT R8, R8, UR7, RZ, 0x3c, !PT ;  /* 0x0000000708087c12 */ /* 0x000fe2000f8e3cff */
[----:B------:R-:W-:Y:S03]  /*4b70*/  UMOV UR7, 0xc0004010 ;  /* 0xc000401000077882 */ /* 0x000fe60000000000 */
[----:B-1----:R-:W-:Y:S04]  /*4b80*/  @P0 SHF.L.U32 R0, R8, 0x1f, RZ ;  /* 0x0000001f08000819 */ /* 0x002fe800000006ff */
[----:B------:R2:W3:Y:S01]  /*4b90*/  @P0 SYNCS.PHASECHK.TRANS64.TRYWAIT P2, [UR4], R0 ;  /* 0x00000000ff0005a7 */ /* 0x0004e20008041104 */
[----:B------:R-:W-:Y:S02]  /*4ba0*/  UIADD3 UR4, UPT, UPT, UR6, 0x110, URZ ;  /* 0x0000011006047890 */ /* 0x000fe4000fffe0ff */
[----:B------:R-:W-:Y:S03]  /*4bb0*/  ULEA UR6, UR5, UR16, 0x8 ;  /* 0x0000001005067291 */ /* 0x000fe6000f8e40ff */
[----:B------:R-:W-:Y:S06]  /*4bc0*/  UMOV UR5, UR10 ;  /* 0x0000000a00057c82 */ /* 0x000fec0008000000 */
[----:B------:R2:W-:Y:S01]  /*4bd0*/  UTCQMMA gdesc[UR6], gdesc[UR8], tmem[UR14], tmem[UR20], idesc[UR21], UP2 ;  /* 0x00ff1408060075ea */ /* 0x0005e2000900030e */
[----:B------:R-:W-:Y:S01]  /*4be0*/  UPLOP3.LUT UP2, UPT, UPT, UPT, UPT, 0x80, 0x8 ;  /* 0x000000000008789c */ /* 0x000fe20003f4f070 */
[----:B------:R2:W-:Y:S01]  /*4bf0*/  UTCBAR.MULTICAST [UR4], URZ, UR15 ;  /* 0x000000ff040073e9 */ /* 0x0005e2000800080f */
[----:B------:R-:W-:Y:S09]  /*4c00*/  BRA.U UP3, `(.L_x_96) ;  /* 0xfffffffd038c7547 */ /* 0x000ff2000b83ffff */
.L_x_93:
[----:B--2---:R-:W-:Y:S01]  /*4c10*/  UIADD3 UR4, UPT, UPT, UR19, 0x1, URZ ;  /* 0x0000000113047890 */ /* 0x004fe2000fffe0ff */
[C---:B------:R-:W-:Y:S01]  /*4c20*/  ISETP.NE.AND P0, PT, R10.reuse, 0x2, PT ;  /* 0x000000020a00780c */ /* 0x040fe20003f05270 */
[----:B------:R-:W-:Y:S02]  /*4c30*/  UIADD3 UR5, UPT, UPT, UR18, 0x260, URZ ;  /* 0x0000026012057890 */ /* 0x000fe4000fffe0ff */
[----:B------:R-:W-:Y:S01]  /*4c40*/  UISETP.NE.AND UP0, UPT, UR4, 0x4, UPT ;  /* 0x000000040400788c */ /* 0x000fe2000bf05270 */
[----:B-1----:R-:W-:Y:S02]  /*4c50*/  SEL R0, RZ, 0x1, P0 ;  /* 0x00000001ff007807 */ /* 0x002fe40000000000 */
[----:B------:R-:W-:Y:S01]  /*4c60*/  SEL R10, R10, RZ, P0 ;  /* 0x000000ff0a0a7207 */ /* 0x000fe20000000000 */
[----:B------:R-:W-:Y:S01]  /*4c70*/  USEL UR6, URZ, 0x1, UP0 ;  /* 0x00000001ff067887 */ /* 0x000fe20008000000 */
[----:B------:R-:W-:Y:S01]  /*4c80*/  LOP3.LUT R9, R9, R0, RZ, 0x3c, !PT ;  /* 0x0000000009097212 */ /* 0x000fe200078e3cff */
[----:B------:R-:W-:Y:S01]  /*4c90*/  USEL UR19, UR4, URZ, UP0 ;  /* 0x000000ff04137287 */ /* 0x000fe20008000000 */
[----:B------:R1:W-:Y:S03]  /*4ca0*/  UTCBAR [UR5], URZ ;  /* 0x000000ff050073e9 */ /* 0x0003e600080000ff */
[----:B------:R-:W-:Y:S01]  /*4cb0*/  LOP3.LUT R11, R11, UR6, RZ, 0x3c, !PT ;  /* 0x000000060b0b7c12 */ /* 0x000fe2000f8e3cff */
[----:B------:R-:W-:Y:S07]  /*4cc0*/  @P1 BRA `(.L_x_97) ;  /* 0xfffffff800dc1947 */ /* 0x000fee000383ffff */
[----:B------:R-:W2:Y:S01]  /*4cd0*/  S2UR UR8, SR_CgaCtaId ;  /* 0x00000000000879c3 */ /* 0x000ea20000008800 */
[----:B------:R-:W-:Y:S01]  /*4ce0*/  ELECT P0, URZ, PT ;  /* 0x0000000000ff782f */ /* 0x000fe20003800000 */
[----:B------:R-:W-:Y:S01]  /*4cf0*/  IMAD.MOV.U32 R0, RZ, RZ, 0x1 ;  /* 0x00000001ff007424 */ /* 0x000fe200078e00ff */
[----:B------:R-:W-:Y:S01]  /*4d00*/  UIADD3 UR13, UPT, UPT, UR13, 0x280, URZ ;  /* 0x000002800d0d7890 */ /* 0x000fe2000fffe0ff */
[----:B------:R-:W-:Y:S01]  /*4d10*/  SHF.L.U32 R2, R11, 0x1f, RZ ;  /* 0x0000001f0b027819 */ /* 0x000fe200000006ff */
[----:B------:R-:W-:-:S03]  /*4d20*/  UMOV UR4, 0x40 ;  /* 0x0000004000047882 */ /* 0x000fc60000000000 */
[----:B------:R-:W-:Y:S01]  /*4d30*/  UVIRTCOUNT.DEALLOC.SMPOOL 0x80 ;  /* 0x000000800000784c */ /* 0x000fe20000000000 */
[----:B--2---:R-:W-:Y:S02]  /*4d40*/  ULEA UR8, UR8, UR4, 0x18 ;  /* 0x0000000408087291 */ /* 0x004fe4000f8ec0ff */
[----:B------:R-:W-:-:S07]  /*4d50*/  ULEA UR4, UR19, UR13, 0x3 ;  /* 0x0000000d13047291 */ /* 0x000fce000f8e18ff */
[----:B------:R2:W-:Y:S02]  /*4d60*/  @P0 STS.U8 [UR8+0x1c], R0 ;  /* 0x00001c00ff000988 */ /* 0x0005e40008000008 */
[----:B------:R-:W4:Y:S02]  /*4d70*/  SYNCS.PHASECHK.TRANS64.TRYWAIT P0, [UR4], R2 ;  /* 0x00000002ff0075a7 */ /* 0x000f240008001104 */
[----:B--2-4-:R-:W-:Y:S05]  /*4d80*/  @!P0 BRA `(.L_x_98) ;  /* 0x0000004400ac8947 */ /* 0x014fea0003800000 */
.L_x_213:
[----:B------:R-:W-:-:S04]  /*4d90*/  UIADD3 UR4, UPT, UPT, UR19, 0x1, URZ ;  /* 0x0000000113047890 */ /* 0x000fc8000fffe0ff */
[----:B------:R-:W-:-:S04]  /*4da0*/  UISETP.NE.AND UP0, UPT, UR4, 0x4, UPT ;  /* 0x000000040400788c */ /* 0x000fc8000bf05270 */
[----:B------:R-:W-:Y:S02]  /*4db0*/  USEL UR6, URZ, 0x1, UP0 ;  /* 0x00000001ff067887 */ /* 0x000fe40008000000 */
[----:B------:R-:W-:-:S04]  /*4dc0*/  USEL UR4, UR4, URZ, UP0 ;  /* 0x000000ff04047287 */ /* 0x000fc80008000000 */
[----:B-1----:R-:W-:Y:S01]  /*4dd0*/  ULEA UR5, UR4, UR13, 0x3 ;  /* 0x0000000d04057291 */ /* 0x002fe2000f8e18ff */
[----:B--2---:R-:W-:-:S04]  /*4de0*/  LOP3.LUT R2, R11, UR6, RZ, 0x3c, !PT ;  /* 0x000000060b027c12 */ /* 0x004fc8000f8e3cff */
[----:B------:R-:W-:-:S04]  /*4df0*/  SHF.L.U32 R3, R2, 0x1f, RZ ;  /* 0x0000001f02037819 */ /* 0x000fc800000006ff */
[----:B------:R-:W1:Y:S02]  /*4e00*/  SYNCS.PHASECHK.TRANS64.TRYWAIT P0, [UR5], R3 ;  /* 0x00000003ff0075a7 */ /* 0x000e640008001105 */
[----:B-1----:R-:W-:Y:S05]  /*4e10*/  @!P0 BRA `(.L_x_99) ;  /* 0x0000004400a08947 */ /* 0x002fea0003800000 */
.L_x_215:
        /* <DEDUP_REMOVED lines=9> */
.L_x_217:
[----:B------:R-:W-:-:S04]  /*4eb0*/  UIADD3 UR4, UPT, UPT, UR4, 0x1, URZ ;  /* 0x0000000104047890 */ /* 0x000fc8000fffe0ff */
[----:B------:R-:W-:-:S04]  /*4ec0*/  UISETP.NE.AND UP0, UPT, UR4, 0x4, UPT ;  /* 0x000000040400788c */ /* 0x000fc8000bf05270 */
[----:B------:R-:W-:Y:S02]  /*4ed0*/  USEL UR5, URZ, 0x1, UP0 ;  /* 0x00000001ff057887 */ /* 0x000fe40008000000 */
[----:B------:R-:W-:-:S04]  /*4ee0*/  USEL UR4, UR4, URZ, UP0 ;  /* 0x000000ff04047287 */ /* 0x000fc80008000000 */
[----:B------:R-:W-:Y:S01]  /*4ef0*/  ULEA UR4, UR4, UR13, 0x3 ;  /* 0x0000000d04047291 */ /* 0x000fe2000f8e18ff */
[----:B------:R-:W-:-:S04]  /*4f00*/  LOP3.LUT R2, R2, UR5, RZ, 0x3c, !PT ;  /* 0x0000000502027c12 */ /* 0x000fc8000f8e3cff */
[----:B------:R-:W-:-:S04]  /*4f10*/  SHF.L.U32 R2, R2, 0x1f, RZ ;  /* 0x0000001f02027819 */ /* 0x000fc800000006ff */
[----:B------:R-:W2:Y:S02]  /*4f20*/  SYNCS.PHASECHK.TRANS64.TRYWAIT P0, [UR4], R2 ;  /* 0x00000002ff0075a7 */ /* 0x000ea40008001104 */
[----:B--2---:R-:W-:Y:S05]  /*4f30*/  @!P0 BRA `(.L_x_101) ;  /* 0x0000004400888947 */ /* 0x004fea0003800000 */
.L_x_219:
[----:B------:R-:W-:Y:S01]  /*4f40*/  NOP ;  /* 0x0000000000007918 */ /* 0x000fe20000000000 */
[----:B-1----:R-:W1:Y:S01]  /*4f50*/  LDS R0, [UR8+0x14] ;  /* 0x00001408ff007984 */ /* 0x002e620008000800 */
[----:B------:R-:W-:Y:S01]  /*4f60*/  ULOP3.LUT UR4, UR24, 0xffff, URZ, 0xc0, !UPT ;  /* 0x0000ffff18047892 */ /* 0x000fe2000f8ec0ff */
[----:B------:R-:W-:Y:S01]  /*4f70*/  UMOV UR5, 0xffff ;  /* 0x0000ffff00057882 */ /* 0x000fe20000000000 */
[----:B------:R-:W-:Y:S02]  /*4f80*/  UMOV UR6, 0x1 ;  /* 0x0000000100067882 */ /* 0x000fe40000000000 */
[----:B------:R-:W-:-:S04]  /*4f90*/  USHF.R.U32.HI UR4, URZ, 0x5, UR4 ;  /* 0x00000005ff047899 */ /* 0x000fc80008011604 */
[----:B------:R-:W-:Y:S02]  /*4fa0*/  USHF.L.U32 UR5, UR5, UR4, URZ ;  /* 0x0000000405057299 */ /* 0x000fe400080006ff */
[----:B------:R-:W-:-:S04]  /*4fb0*/  USHF.L.U32 UR4, UR6, UR4, URZ ;  /* 0x0000000406047299 */ /* 0x000fc800080006ff */
[----:B-1----:R-:W-:-:S04]  /*4fc0*/  LOP3.LUT R0, R0, UR5, RZ, 0xc0, !PT ;  /* 0x0000000500007c12 */ /* 0x002fc8000f8ec0ff */
[----:B------:R-:W-:-:S13]  /*4fd0*/  ISETP.NE.AND P0, PT, R0, UR5, PT ;  /* 0x0000000500007c0c */ /* 0x000fda000bf05270 */
[----:B------:R-:W-:Y:S05]  /*4fe0*/  @P0 BRA `(.L_x_102) ;  /* 0x0000000000580947 */ /* 0x000fea0003800000 */
[----:B------:R-:W1:Y:S02]  /*4ff0*/  LDS R0, [UR8+0x18] ;  /* 0x00001808ff007984 */ /* 0x000e640008000800 */
[----:B-1----:R-:W-:-:S04]  /*5000*/  LOP3.LUT R0, R0, UR4, RZ, 0xc0, !PT ;  /* 0x0000000400007c12 */ /* 0x002fc8000f8ec0ff */
[----:B------:R-:W-:-:S13]  /*5010*/  ISETP.NE.AND P0, PT, R0, UR4, PT ;  /* 0x0000000400007c0c */ /* 0x000fda000bf05270 */
[----:B------:R-:W-:Y:S05]  /*5020*/  @P0 BRA `(.L_x_103) ;  /* 0x00000000003c0947 */ /* 0x000fea0003800000 */
[----:B------:R-:W1:Y:S01]  /*5030*/  S2R R2, SR_LANEID ;  /* 0x0000000000027919 */ /* 0x000e620000000000 */
[----:B------:R-:W-:-:S06]  /*5040*/  ULOP3.LUT UR5, URZ, UR5, URZ, 0x33, !UPT ;  /* 0x00000005ff057292 */ /* 0x000fcc000f8e33ff */
[----:B------:R-:W-:-:S04]  /*5050*/  IMAD.U32 R0, RZ, RZ, UR5 ;  /* 0x00000005ff007e24 */ /* 0x000fc8000f8e00ff */
[----:B------:R2:W4:Y:S02]  /*5060*/  REDUX UR7, R0 ;  /* 0x00000000000773c4 */ /* 0x0005240000000000 */
[----:B------:R1:W-:Y:S01]  /*5070*/  UTCATOMSWS.AND URZ, UR5 ;  /* 0x0000000500ff79e3 */ /* 0x0003e20008000000 */
[----:B--2---:R-:W-:Y:S01]  /*5080*/  LOP3.LUT R0, RZ, UR4, RZ, 0x33, !PT ;  /* 0x00000004ff007c12 */ /* 0x004fe2000f8e33ff */
[----:B------:R-:W-:Y:S02]  /*5090*/  VOTEU.ANY UR4, UPT, PT ;  /* 0x0000000000047886 */ /* 0x000fe400038e0100 */
[----:B------:R-:W-:Y:S02]  /*50a0*/  UFLO.U32 UR4, UR4 ;  /* 0x00000004000472bd */ /* 0x000fe400080e0000 */
[----:B------:R-:W2:Y:S04]  /*50b0*/  REDUX UR6, R0 ;  /* 0x00000000000673c4 */ /* 0x000ea80000000000 */
[----:B-1----:R-:W-:-:S02]  /*50c0*/  ISETP.EQ.U32.AND P0, PT, R2, UR4, PT ;  /* 0x0000000402007c0c */ /* 0x002fc4000bf02070 */
[----:B----4-:R-:W-:-:S11]  /*50d0*/  MOV R2, UR7 ;  /* 0x0000000700027c02 */ /* 0x010fd60008000f00 */
[----:B------:R1:W-:Y:S01]  /*50e0*/  @P0 ATOMS.AND RZ, [UR8+0x14], R2 ;  /* 0x00001402ffff098c */ /* 0x0003e2000a800008 */
[----:B--2---:R-:W-:-:S05]  /*50f0*/  IMAD.U32 R0, RZ, RZ, UR6 ;  /* 0x00000006ff007e24 */ /* 0x004fca000f8e00ff */
[----:B------:R1:W-:Y:S01]  /*5100*/  @P0 ATOMS.AND RZ, [UR8+0x18], R0 ;  /* 0x00001800ffff098c */ /* 0x0003e2000a800008 */
[----:B------:R-:W-:Y:S05]  /*5110*/  BRA `(.L_x_104) ;  /* 0x0000000000147947 */ /* 0x000fea0003800000 */
.L_x_103:
[----:B------:R-:W-:Y:S02]  /*5120*/  MOV R2, 0x5140 ;  /* 0x0000514000027802 */ /* 0x000fe40000000f00 */
[----:B---3-5:R-:W-:Y:S05]  /*5130*/  CALL.REL.NOINC `($__internal_0_$__cuda_sm10x_tcgen05_guardrail_trap_col_being_dealloced_not_returned_by_alloc) ;  /* 0x0000004400a47944 */ /* 0x028fea0003c00000 */
[----:B------:R-:W-:Y:S05]  /*5140*/  BRA `(.L_x_104) ;  /* 0x0000000000087947 */ /* 0x000fea0003800000 */
.L_x_102:
[----:B------:R-:W-:Y:S02]  /*5150*/  MOV R2, 0x5170 ;  /* 0x0000517000027802 */ /* 0x000fe40000000f00 */
[----:B---3-5:R-:W-:Y:S05]  /*5160*/  CALL.REL.NOINC `($__internal_2_$__cuda_sm10x_tcgen05_guardrail_trap_unallocated_columns_being_dealloced) ;  /* 0x0000004400b07944 */ /* 0x028fea0003c00000 */
.L_x_104:
[----:B------:R-:W-:Y:S01]  /*5170*/  NOP ;  /* 0x0000000000007918 */ /* 0x000fe20000000000 */
[----:B------:R-:W-:Y:S05]  /*5180*/  EXIT ;  /* 0x000000000000794d */ /* 0x000fea0003800000 */
.L_x_86:
[----:B------:R-:W-:-:S09]  /*5190*/  UISETP.NE.OR UP0, UPT, UR22, 0x3, !UP3 ;  /* 0x000000031600788c */ /* 0x000fd2000df05670 */
[----:B------:R-:W-:Y:S05]  /*51a0*/  BRA.U UP0, `(.L_x_105) ;  /* 0x0000000d00087547 */ /* 0x000fea000b800000 */
[----:B------:R-:W1:Y:S01]  /*51b0*/  LDCU UR26, c[0x0][0x370] ;  /* 0x00006e00ff1a77ac */ /* 0x000e620008000800 */
[----:B------:R-:W2:Y:S01]  /*51c0*/  LDC.64 R16, c[0x0][0x348] ;  /* 0x0000d200ff107b82 */ /* 0x000ea20000000a00 */
[----:B------:R-:W-:Y:S02]  /*51d0*/  HFMA2 R13, -RZ, RZ, 0, 0 ;  /* 0x00000000ff0d7431 */ /* 0x000fe400000001ff */
[----:B------:R-:W-:Y:S01]  /*51e0*/  IMAD.MOV.U32 R15, RZ, RZ, 0x1 ;  /* 0x00000001ff0f7424 */ /* 0x000fe200078e00ff */
[----:B------:R-:W1:Y:S01]  /*51f0*/  LDCU.128 UR28, c[0x0][0xb10] ;  /* 0x00016200ff1c77ac */ /* 0x000e620008000c00 */
[----:B------:R-:W-:Y:S01]  /*5200*/  IMAD.MOV.U32 R14, RZ, RZ, RZ ;  /* 0x000000ffff0e7224 */ /* 0x000fe200078e00ff */
[----:B------:R-:W-:Y:S01]  /*5210*/  MOV R12, 0x2000 ;  /* 0x00002000000c7802 */ /* 0x000fe20000000f00 */
[----:B------:R-:W3:Y:S01]  /*5220*/  LDCU UR25, c[0x0][0x374] ;  /* 0x00006e80ff1977ac */ /* 0x000ee20008000800 */
[----:B------:R-:W4:Y:S01]  /*5230*/  LDC.64 R2, c[0x0][0x888] ;  /* 0x00022200ff027b82 */ /* 0x000f220000000a00 */
[----:B------:R-:W3:Y:S01]  /*5240*/  LDCU UR16, c[0x0][0xb0c] ;  /* 0x00016180ff1077ac */ /* 0x000ee20008000800 */
[----:B------:R-:W2:Y:S06]  /*5250*/  LDCU UR35, c[0x0][0xb20] ;  /* 0x00016400ff2377ac */ /* 0x000eac0008000800 */
[----:B------:R-:W4:Y:S01]  /*5260*/  LDC.64 R4, c[0x0][0x890] ;  /* 0x00022400ff047b82 */ /* 0x000f220000000a00 */
[----:B------:R-:W2:Y:S01]  /*5270*/  LDCU UR4, c[0x0][0xb30] ;  /* 0x00016600ff0477ac */ /* 0x000ea20008000800 */
[----:B------:R-:W-:Y:S01]  /*5280*/  UMOV UR17, 0x400 ;  /* 0x0000040000117882 */ /* 0x000fe20000000000 */
[----:B-1----:R-:W-:-:S02]  /*5290*/  UIMAD.WIDE.U32 UR6, UR26, UR28, URZ ;  /* 0x0000001c1a0672a5 */ /* 0x002fc4000f8e00ff */
[----:B---3--:R-:W-:Y:S02]  /*52a0*/  UIMAD.WIDE.U32 UR8, UR25, UR31, URZ ;  /* 0x0000001f190872a5 */ /* 0x008fe4000f8e00ff */
[----:B------:R-:W-:Y:S02]  /*52b0*/  ULEA UR17, UR61, UR17, 0x18 ;  /* 0x000000113d117291 */ /* 0x000fe4000f8ec0ff */
[----:B------:R-:W-:Y:S02]  /*52c0*/  UPLOP3.LUT UP3, UPT, UPT, UPT, UPT, 0x40, 0x4 ;  /* 0x000000000004789c */ /* 0x000fe40003f6e870 */
[----:B------:R-:W-:Y:S01]  /*52d0*/  UIADD3 UR27, UPT, UPT, UR17, 0x220, URZ ;  /* 0x00000220111b7890 */ /* 0x000fe2000fffe0ff */
[----:B------:R-:W-:Y:S01]  /*52e0*/  UMOV UR6, UR7 ;  /* 0x0000000700067c82 */ /* 0x000fe20008000000 */
[----:B------:R-:W-:Y:S01]  /*52f0*/  UMOV UR32, UR9 ;  /* 0x0000000900207c82 */ /* 0x000fe20008000000 */
[----:B------:R-:W-:Y:S02]  /*5300*/  UISETP.GE.AND UP0, UPT, UR40, 0x1, UPT ;  /* 0x000000012800788c */ /* 0x000fe4000bf06270 */
[----:B------:R-:W-:Y:S01]  /*5310*/  UISETP.NE.AND UP4, UPT, UR40, 0x1, UPT ;  /* 0x000000012800788c */ /* 0x000fe2000bf85270 */
[----:B------:R-:W1:Y:S01]  /*5320*/  LDCU.64 UR14, c[0x0][0xb28] ;  /* 0x00016500ff0e77ac */ /* 0x000e620008000a00 */
[----:B------:R-:W-:-:S02]  /*5330*/  UISETP.NE.AND UP6, UPT, UR16, 0x1, UPT ;  /* 0x000000011000788c */ /* 0x000fc4000bfc5270 */
[----:B------:R-:W-:Y:S02]  /*5340*/  UISETP.NE.AND UP5, UPT, UR30, 0x1, UPT ;  /* 0x000000011e00788c */ /* 0x000fe4000bfa5270 */
[----:B------:R-:W-:Y:S02]  /*5350*/  UPRMT UR27, UR61, 0x654, UR27 ;  /* 0x000006543d1b7896 */ /* 0x000fe4000800001b */
[----:B------:R-:W-:Y:S02]  /*5360*/  USHF.R.U32.HI UR33, URZ, UR29, UR6 ;  /* 0x0000001dff217299 */ /* 0x000fe40008011606 */
[----:B--2---:R-:W-:Y:S02]  /*5370*/  USHF.R.U32.HI UR32, URZ, UR35, UR32 ;  /* 0x00000023ff207299 */ /* 0x004fe40008011620 */
[----:B------:R-:W-:-:S11]  /*5380*/  UISETP.NE.AND UP2, UPT, UR4, 0x1, UPT ;  /* 0x000000010400788c */ /* 0x000fd6000bf45270 */
.L_x_113:
[C---:B------:R-:W-:Y:S02]  /*5390*/  LEA R7, R14.reuse, UR17, 0x3 ;  /* 0x000000110e077c11 */ /* 0x040fe4000f8e18ff */
[----:B------:R-:W-:Y:S02]  /*53a0*/  SHF.L.U32 R0, R13, 0x1f, RZ ;  /* 0x0000001f0d007819 */ /* 0x000fe400000006ff */
[----:B------:R-:W-:Y:S02]  /*53b0*/  LEA R8, R14, UR17, 0x4 ;  /* 0x000000110e087c11 */ /* 0x000fe4000f8e20ff */
[----:B--2---:R-:W2:Y:S02]  /*53c0*/  SYNCS.PHASECHK.TRANS64.TRYWAIT P0, [R7+URZ+0x240], R0 ;  /* 0x00024000070075a7 */ /* 0x004ea400080011ff */
[----:B--2---:R-:W-:Y:S05]  /*53d0*/  @!P0 BRA `(.L_x_106) ;  /* 0x0000004000788947 */ /* 0x004fea0003800000 */
.L_x_220:
[----:B------:R-:W3:Y:S01]  /*53e0*/  LDS.128 R8, [R8+0x2d0] ;  /* 0x0002d00008087984 */ /* 0x000ee20000000c00 */
[----:B------:R-:W-:Y:S01]  /*53f0*/  UISETP.GE.AND UP0, UPT, UR40, 0x1, UPT ;  /* 0x000000012800788c */ /* 0x000fe2000bf06270 */
[----:B------:R-:W-:Y:S01]  /*5400*/  @!PT LDS RZ, [RZ] ;  /* 0x00000000fffff984 */ /* 0x000fe20000000800 */
[----:B------:R-:W-:Y:S01]  /*5410*/  @!PT LDS RZ, [RZ] ;  /* 0x00000000fffff984 */ /* 0x000fe20000000800 */
[----:B------:R-:W-:Y:S01]  /*5420*/  @!PT LDS RZ, [RZ] ;  /* 0x00000000fffff984 */ /* 0x000fe20000000800 */
[----:B------:R-:W-:Y:S01]  /*5430*/  @!PT LDS RZ, [RZ] ;  /* 0x00000000fffff984 */ /* 0x000fe20000000800 */
[----:B------:R1:W-:Y:S06]  /*5440*/  MEMBAR.ALL.CTA ;  /* 0x0000000000007992 */ /* 0x0003ec0000008000 */
[----:B-1----:R-:W1:Y:S01]  /*5450*/  FENCE.VIEW.ASYNC.S ;  /* 0x00000000000073c6 */ /* 0x002e620000000000 */
[----:B---3--:R-:W-:Y:S11]  /*5460*/  LOP3.LUT P0, RZ, R10, 0x1, RZ, 0xc0, !PT ;  /* 0x000000010aff7812 */ /* 0x008ff6000780c0ff */
[----:B------:R-:W-:Y:S02]  /*5470*/  @!UPT UIADD3 URZ, UPT, UPT, URZ, URZ, URZ ;  /* 0x000000fffffff290 */ /* 0x000fe4000fffe0ff */
[----:B-1----:R-:W-:Y:S01]  /*5480*/  VOTEU.ANY UP1, P0 ;  /* 0x0000000000ff7886 */ /* 0x002fe20000020100 */
[----:B------:R-:W-:Y:S11]  /*5490*/  PLOP3.LUT P0, PT, PT, PT, UP1, 0x80, 0x8 ;  /* 0x000000000008781c */ /* 0x000ff60003f0f018 */
[----:B------:R-:W-:Y:S02]  /*54a0*/  @!UPT UIADD3 URZ, UPT, UPT, URZ, URZ, URZ ;  /* 0x000000fffffff290 */ /* 0x000fe4000fffe0ff */
[----:B--2---:R-:W-:Y:S02]  /*54b0*/  @P0 SHF.R.U32.HI R0, RZ, 0x10, R9 ;  /* 0x00000010ff000819 */ /* 0x004fe40000011609 */
[----:B------:R-:W-:Y:S02]  /*54c0*/  @P0 MOV R6, R8 ;  /* 0x0000000800060202 */ /* 0x000fe40000000f00 */
[----:B------:R-:W-:Y:S01]  /*54d0*/  @P0 R2UR UR4, R0 ;  /* 0x00000000000402ca */ /* 0x000fe200000e0000 */
[----:B------:R-:W-:Y:S01]  /*54e0*/  VIADD R0, R7, 0x250 ;  /* 0x0000025007007836 */ /* 0x000fe20000000000 */
[----:B------:R-:W-:Y:S02]  /*54f0*/  @P0 LOP3.LUT R8, R9, 0xffff, RZ, 0xc0, !PT ;  /* 0x0000ffff09080812 */ /* 0x000fe400078ec0ff */
[----:B------:R-:W-:Y:S02]  /*5500*/  @P0 R2UR UR6, R6 ;  /* 0x00000000060602ca */ /* 0x000fe400000e0000 */
[----:B------:R-:W-:Y:S02]  /*5510*/  PRMT R0, RZ, 0x654, R0 ;  /* 0x00000654ff007816 */ /* 0x000fe40000000000 */
[----:B------:R-:W-:Y:S02]  /*5520*/  @P0 R2UR UR5, R8 ;  /* 0x00000000080502ca */ /* 0x000fe400000e0000 */
[----:B------:R1:W-:Y:S03]  /*5530*/  SYNCS.ARRIVE.TRANS64.RED.A1T0 RZ, [R0+URZ], RZ ;  /* 0x000000ff00ff79a7 */ /* 0x0003e600081004ff */
[----:B------:R-:W-:Y:S04]  /*5540*/  @UP1 UMOV UR24, UR4 ;  /* 0x0000000400181c82 */ /* 0x000fe80008000000 */
[----:B------:R-:W-:Y:S04]  /*5550*/  @UP1 UMOV UR13, UR6 ;  /* 0x00000006000d1c82 */ /* 0x000fe80008000000 */
[----:B------:R-:W-:Y:S01]  /*5560*/  @UP1 UMOV UR7, UR5 ;  /* 0x0000000500071c82 */ /* 0x000fe20008000000 */
[----:B------:R-:W-:Y:S05]  /*5570*/  BRA.U !UP0, `(.L_x_107) ;  /* 0x0000000108a47547 */ /* 0x000fea000b800000 */
[----:B------:R-:W-:Y:S02]  /*5580*/  UIMAD.WIDE.U32 UR10, UR7, UR31, URZ ;  /* 0x0000001f070a72a5 */ /* 0x000fe4000f8e00ff */
[----:B------:R-:W-:Y:S02]  /*5590*/  UIMAD.WIDE.U32 UR18, UR13, UR28, URZ ;  /* 0x0000001c0d1272a5 */ /* 0x000fe4000f8e00ff */
[----:B------:R-:W-:Y:S02]  /*55a0*/  USEL UR4, UR25, UR32, !UP5 ;  /* 0x0000002019047287 */ /* 0x000fe4000e800000 */
[----:B------:R-:W-:Y:S02]  /*55b0*/  USEL UR8, UR26, UR33, !UP6 ;  /* 0x000000211a087287 */ /* 0x000fe4000f000000 */
[----:B------:R-:W-:Y:S02]  /*55c0*/  UIMAD.WIDE.U32 UR20, UR4, UR14, URZ ;  /* 0x0000000e041472a5 */ /* 0x000fe4000f8e00ff */
[----:B------:R-:W-:Y:S01]  /*55d0*/  UIMAD.WIDE.U32 UR22, UR8, UR14, URZ ;  /* 0x0000000e081672a5 */ /* 0x000fe2000f8e00ff */
[----:B------:R-:W-:Y:S02]  /*55e0*/  UMOV UR5, UR11 ;  /* 0x0000000b00057c82 */ /* 0x000fe40008000000 */
[----:B------:R-:W-:Y:S03]  /*55f0*/  USHF.R.U32.HI UR6, URZ, UR35, UR5 ;  /* 0x00000023ff067299 */ /* 0x000fe60008011605 */
[----:B------:R-:W-:Y:S01]  /*5600*/  UMOV UR5, UR19 ;  /* 0x0000001300057c82 */ /* 0x000fe20008000000 */
[----:B------:R-:W-:Y:S02]  /*5610*/  USEL UR6, UR7, UR6, !UP5 ;  /* 0x0000000607067287 */ /* 0x000fe4000e800000 */
[----:B------:R-:W-:Y:S02]  /*5620*/  USHF.R.U32.HI UR9, URZ, UR29, UR5 ;  /* 0x0000001dff097299 */ /* 0x000fe40008011605 */
[----:B------:R-:W-:Y:S01]  /*5630*/  UIMAD.WIDE.U32 UR10, UR6, UR14, URZ ;  /* 0x0000000e060a72a5 */ /* 0x000fe2000f8e00ff */
[----:B------:R-:W-:Y:S02]  /*5640*/  UMOV UR5, UR21 ;  /* 0x0000001500057c82 */ /* 0x000fe40008000000 */
[----:B------:R-:W-:Y:S03]  /*5650*/  @UP4 USHF.R.U32.HI UR4, URZ, UR15, UR5 ;  /* 0x0000000fff044299 */ /* 0x000fe60008011605 */
[----:B------:R-:W-:Y:S01]  /*5660*/  UMOV UR5, UR23 ;  /* 0x0000001700057c82 */ /* 0x000fe20008000000 */
[----:B------:R-:W-:Y:S02]  /*5670*/  UIMAD UR4, UR40, UR4, URZ ;  /* 0x00000004280472a4 */ /* 0x000fe4000f8e02ff */
[----:B------:R-:W-:Y:S02]  /*5680*/  @UP4 USHF.R.U32.HI UR8, URZ, UR15, UR5 ;  /* 0x0000000fff084299 */ /* 0x000fe40008011605 */
[----:B------:R-:W-:Y:S02]  /*5690*/  USEL UR5, UR13, UR9, !UP6 ;  /* 0x000000090d057287 */ /* 0x000fe4000f000000 */
[----:B------:R-:W-:Y:S02]  /*56a0*/  UIMAD UR9, UR40, UR8, URZ ;  /* 0x00000008280972a4 */ /* 0x000fe4000f8e02ff */
[----:B------:R-:W-:Y:S03]  /*56b0*/  UISETP.GE.AND UP0, UPT, UR6, UR4, UPT ;  /* 0x000000040600728c */ /* 0x000fe6000bf06270 */
[----:B------:R-:W-:Y:S01]  /*56c0*/  UMOV UR4, UR11 ;  /* 0x0000000b00047c82 */ /* 0x000fe20008000000 */
[----:B------:R-:W-:Y:S02]  /*56d0*/  UISETP.GE.OR UP0, UPT, UR5, UR9, UP0 ;  /* 0x000000090500728c */ /* 0x000fe40008706670 */
[----:B------:R-:W-:Y:S02]  /*56e0*/  USHF.R.U32.HI UR4, URZ, UR15, UR4 ;  /* 0x0000000fff047299 */ /* 0x000fe40008011604 */
[----:B------:R-:W-:Y:S02]  /*56f0*/  UIMAD.WIDE.U32 UR10, UR5, UR14, URZ ;  /* 0x0000000e050a72a5 */ /* 0x000fe4000f8e00ff */
[----:B------:R-:W-:Y:S04]  /*5700*/  USEL UR12, UR6, UR4, !UP4 ;  /* 0x00000004060c7287 */ /* 0x000fe8000e000000 */
[----:B------:R-:W-:Y:S01]  /*5710*/  UIADD3 UR9, UPT, UPT, -UR12, URZ, URZ ;  /* 0x000000ff0c097290 */ /* 0x000fe2000fffe1ff */
[----:B------:R-:W-:Y:S02]  /*5720*/  @!UP0 UMOV UR4, UR11 ;  /* 0x0000000b00048c82 */ /* 0x000fe40008000000 */
[----:B------:R-:W-:Y:S02]  /*5730*/  @!UP0 USHF.R.U32.HI UR4, URZ, UR15, UR4 ;  /* 0x0000000fff048299 */ /* 0x000fe40008011604 */
[----:B------:R-:W-:Y:S02]  /*5740*/  UIMAD UR9, UR40, UR9, UR6 ;  /* 0x00000009280972a4 */ /* 0x000fe4000f8e0206 */
[----:B------:R-:W-:Y:S04]  /*5750*/  @!UP0 USEL UR4, UR5, UR4, !UP4 ;  /* 0x0000000405048287 */ /* 0x000fe8000e000000 */
[----:B------:R-:W-:Y:S02]  /*5760*/  @!UP0 UIMAD UR9, UR8, UR9, UR4 ;  /* 0x00000009080982a4 */ /* 0x000fe4000f8e0204 */
[----:B------:R-:W-:Y:S02]  /*5770*/  @!UP0 UIADD3 UR10, UPT, UPT, UR12, -UR4, URZ ;  /* 0x800000040c0a8290 */ /* 0x000fe4000fffe0ff */
[----:B------:R-:W-:Y:S02]  /*5780*/  UIADD3 UR4, UPT, UPT, -UR5, URZ, URZ ;  /* 0x000000ff05047290 */ /* 0x000fe4000fffe1ff */
[----:B------:R-:W-:Y:S02]  /*5790*/  UIADD3 UR8, UPT, UPT, -UR6, URZ, URZ ;  /* 0x000000ff06087290 */ /* 0x000fe4000fffe1ff */
[----:B------:R-:W-:Y:S02]  /*57a0*/  @!UP0 UIMAD UR6, UR10, UR40, UR5 ;  /* 0x000000280a0682a4 */ /* 0x000fe4000f8e0205 */
[----:B------:R-:W-:Y:S02]  /*57b0*/  UIMAD UR13, UR16, UR4, UR13 ;  /* 0x00000004100d72a4 */ /* 0x000fe4000f8e020d */
[----:B------:R-:W-:Y:S01]  /*57c0*/  UIMAD UR7, UR30, UR8, UR7 ;  /* 0x000000081e0772a4 */ /* 0x000fe2000f8e0207 */
[----:B------:R-:W-:Y:S02]  /*57d0*/  @!UP0 UMOV UR5, UR9 ;  /* 0x0000000900058c82 */ /* 0x000fe40008000000 */
[----:B------:R-:W-:Y:S02]  /*57e0*/  UIMAD UR13, UR5, UR16, UR13 ;  /* 0x00000010050d72a4 */ /* 0x000fe4000f8e020d */
[----:B------:R-:W-:Y:S11]  /*57f0*/  UIMAD UR7, UR6, UR30, UR7 ;  /* 0x0000001e060772a4 */ /* 0x000ff6000f8e0207 */
[----:B------:R-:W-:Y:S01]  /*5800*/  @!UPT UIADD3 URZ, UPT, UPT, URZ, URZ, URZ ;  /* 0x000000fffffff290 */ /* 0x000fe2000fffe0ff */
.L_x_107:
[----:B------:R-:W2:Y:S01]  /*5810*/  @!UP2 LDCU.128 UR20, c[0x0][0xb10] ;  /* 0x00016200ff14a7ac */ /* 0x000ea20008000c00 */
[C---:B----4-:R-:W-:Y:S02]  /*5820*/  ISETP.NE.U32.AND P1, PT, R4.reuse, RZ, PT ;  /* 0x000000ff0400720c */ /* 0x050fe40003f25070 */
[----:B------:R-:W-:Y:S02]  /*5830*/  ISETP.NE.U32.AND P0, PT, R4, RZ, PT ;  /* 0x000000ff0400720c */ /* 0x000fe40003f05070 */
[C---:B------:R-:W-:Y:S02]  /*5840*/  ISETP.NE.AND.EX P1, PT, R5.reuse, RZ, PT, P1 ;  /* 0x000000ff0500720c */ /* 0x040fe40003f25310 */
[----:B------:R-:W-:Y:S01]  /*5850*/  ISETP.NE.AND.EX P0, PT, R5, RZ, PT, P0 ;  /* 0x000000ff0500720c */ /* 0x000fe20003f05300 */
[----:B------:R-:W3:Y:S01]  /*5860*/  @!UP2 LDCU UR5, c[0x0][0xb0c] ;  /* 0x00016180ff05a7ac */ /* 0x000ee20008000800 */
[----:B------:R-:W-:Y:S01]  /*5870*/  SHF.L.U32 R6, R15, 0x1f, RZ ;  /* 0x0000001f0f067819 */ /* 0x000fe200000006ff */
[----:B--2---:R-:W-:Y:S07]  /*5880*/  UIMAD.WIDE.U32 UR8, UR13, UR20, URZ ;  /* 0x000000140d0872a5 */ /* 0x004fee000f8e00ff */
[----:B------:R-:W-:Y:S01]  /*5890*/  @!UP2 UMOV UR4, UR9 ;  /* 0x000000090004ac82 */ /* 0x000fe20008000000 */
[----:B---3--:R-:W-:Y:S02]  /*58a0*/  @!UP2 UISETP.NE.AND UP0, UPT, UR5, 0x1, UPT ;  /* 0x000000010500a88c */ /* 0x008fe4000bf05270 */
[----:B------:R-:W-:Y:S02]  /*58b0*/  @!UP2 USHF.R.U32.HI UR4, URZ, UR21, UR4 ;  /* 0x00000015ff04a299 */ /* 0x000fe40008011604 */
[----:B------:R-:W-:Y:S02]  /*58c0*/  UIMAD.WIDE.U32 UR8, UR7, UR23, URZ ;  /* 0x00000017070872a5 */ /* 0x000fe4000f8e00ff */
[----:B------:R-:W-:Y:S02]  /*58d0*/  @!UP2 USEL UR10, UR13, UR4, !UP0 ;  /* 0x000000040d0aa287 */ /* 0x000fe4000c000000 */
[----:B------:R-:W-:Y:S03]  /*58e0*/  @!UP2 UISETP.NE.AND UP0, UPT, UR22, 0x1, UPT ;  /* 0x000000011600a88c */ /* 0x000fe6000bf05270 */
[----:B------:R-:W-:Y:S02]  /*58f0*/  @!UP2 UMOV UR6, UR9 ;  /* 0x000000090006ac82 */ /* 0x000fe40008000000 */
[----:B------:R-:W2:Y:S02]  /*5900*/  @!UP2 LDCU UR4, c[0x0][0xb20] ;  /* 0x00016400ff04a7ac */ /* 0x000ea40008000800 */
[----:B--2---:R-:W-:Y:S04]  /*5910*/  @!UP2 USHF.R.U32.HI UR6, URZ, UR4, UR6 ;  /* 0x00000004ff06a299 */ /* 0x004fe80008011606 */
[----:B------:R-:W-:Y:S04]  /*5920*/  @!UP2 USEL UR6, UR7, UR6, !UP0 ;  /* 0x000000060706a287 */ /* 0x000fe8000c000000 */
[----:B------:R-:W-:Y:S02]  /*5930*/  @!UP2 UIADD3 UR4, UPT, UPT, -UR10, UR6, URZ ;  /* 0x000000060a04a290 */ /* 0x000fe4000fffe1ff */
[----:B------:R-:W-:Y:S02]  /*5940*/  @!UP2 UIADD3 UR6, UPT, UPT, UR10, -UR6, URZ ;  /* 0x800000060a06a290 */ /* 0x000fe4000fffe0ff */
[----:B------:R-:W-:Y:S02]  /*5950*/  @!UP2 UIMAD UR13, UR4, UR5, UR13 ;  /* 0x00000005040da2a4 */ /* 0x000fe4000f8e020d */
[----:B------:R-:W-:Y:S01]  /*5960*/  @!UP2 UIMAD UR7, UR6, UR22, UR7 ;  /* 0x000000160607a2a4 */ /* 0x000fe2000f8e0207 */
[----:B------:R-:W-:Y:S11]  /*5970*/  BRA.U UP3, `(.L_x_108) ;  /* 0x0000000103107547 */ /* 0x000ff6000b800000 */
[----:B------:R-:W-:Y:S04]  /*5980*/  MOV R7, UR34 ;  /* 0x0000002200077c02 */ /* 0x000fe80008000f00 */
[----:B------:R-:W-:Y:S04]  /*5990*/  SHF.L.U32 R7, R7, 0x1f, RZ ;  /* 0x0000001f07077819 */ /* 0x000fe800000006ff */
[----:B------:R-:W2:Y:S02]  /*59a0*/  SYNCS.PHASECHK.TRANS64.TRYWAIT P2, [UR17+0x238], R7 ;  /* 0x00023807ff0075a7 */ /* 0x000ea40008041111 */
[----:B--2---:R-:W-:Y:S05]  /*59b0*/  @!P2 BRA `(.L_x_109) ;  /* 0x0000003c0014a947 */ /* 0x004fea0003800000 */
.L_x_108:
[----:B------:R-:W-:Y:S05]  /*59c0*/  @!P1 BRA `(.L_x_110) ;  /* 0x0000000000309947 */ /* 0x000fea0003800000 */
[----:B------:R-:W-:Y:S01]  /*59d0*/  ISETP.NE.U32.AND P1, PT, R2, RZ, PT ;  /* 0x000000ff0200720c */ /* 0x000fe20003f25070 */
[----:B------:R-:W2:Y:S01]  /*59e0*/  LDCU.64 UR4, c[0x0][0x358] ;  /* 0x00006b00ff0477ac */ /* 0x000ea20008000a00 */
[----:B------:R-:W-:Y:S02]  /*59f0*/  IMAD.MOV.U32 R141, RZ, RZ, 0x1 ;  /* 0x00000001ff8d7424 */ /* 0x000fe400078e00ff */
[----:B------:R-:W-:Y:S11]  /*5a00*/  ISETP.NE.AND.EX P1, PT, R3, RZ, PT, P1 ;  /* 0x000000ff0300720c */ /* 0x000ff60003f25310 */
[----:B------:R-:W-:Y:S02]  /*5a10*/  @!UPT UIADD3 URZ, UPT, UPT, URZ, URZ, URZ ;  /* 0x000000fffffff290 */ /* 0x000fe4000fffe0ff */
[----:B------:R-:W3:Y:S01]  /*5a20*/  @P1 LDC.64 R8, c[0x0][0x888] ;  /* 0x00022200ff081b82 */ /* 0x000ee20000000a00 */
[----:B-1----:R-:W-:Y:S04]  /*5a30*/  @P1 IMAD R0, R4, UR36, RZ ;  /* 0x0000002404001c24 */ /* 0x002fe8000f8e02ff */
[----:B---3--:R-:W-:Y:S04]  /*5a40*/  @P1 IMAD.WIDE R8, R0, 0x4, R8 ;  /* 0x0000000400081825 */ /* 0x008fe800078e0208 */
[----:B------:R-:W-:Y:S01]  /*5a50*/  HFMA2 R0, -RZ, RZ, 0, 5.9604644775390625e-08 ;  /* 0x00000001ff007431 */ /* 0x000fe200000001ff */
[----:B--2--5:R2:W5:Y:S04]  /*5a60*/  @P1 LDG.E R71, desc[UR4][R8.64] ;  /* 0x0000000408471981 */ /* 0x024568000c1e1900 */
[----:B------:R-:W-:Y:S01]  /*5a70*/  @!P1 PRMT R141, R0, 0x7610, R141 ;  /* 0x00007610008d9816 */ /* 0x000fe2000000008d */
[----:B--2---:R-:W3:Y:S06]  /*5a80*/  @!P1 LDC R71, c[0x0][0x880] ;  /* 0x00022000ff479b82 */ /* 0x004eec0000000800 */
.L_x_110:
[----:B---3-5:R-:W-:Y:S01]  /*5a90*/  @!P0 FSETP.EQ.AND P1, PT, R71, RZ, PT ;  /* 0x000000ff4700820b */ /* 0x028fe20003f22000 */
[----:B------:R-:W-:Y:S01]  /*5aa0*/  @!UPT UIADD3 URZ, UPT, UPT, URZ, URZ, URZ ;  /* 0x000000fffffff290 */ /* 0x000fe2000fffe0ff */
[----:B------:R-:W-:Y:S11]  /*5ab0*/  @!P0 BRA `(.L_x_111) ;  /* 0x0000000000188947 */ /* 0x000ff60003800000 */
[----:B------:R-:W-:Y:S02]  /*5ac0*/  LOP3.LUT P0, RZ, R141, 0xff, RZ, 0xc0, !PT ;  /* 0x000000ff8dff7812 */ /* 0x000fe4000780c0ff */
[----:B------:R-:W-:Y:S04]  /*5ad0*/  ISETP.NE.U32.AND P1, PT, R2, RZ, PT ;  /* 0x000000ff0200720c */ /* 0x000fe80003f25070 */
[----:B------:R-:W-:Y:S04]  /*5ae0*/  ISETP.NE.AND.EX P1, PT, R3, RZ, PT, P1 ;  /* 0x000000ff0300720c */ /* 0x000fe80003f25310 */
[----:B------:R-:W-:Y:S03]  /*5af0*/  PLOP3.LUT P1, PT, P1, PT, PT, 0x8, 0x80 ;  /* 0x000000000080781c */ /* 0x000fe60000f2e170 */
[----:B------:R-:W-:Y:S11]  /*5b00*/  @P0 FSETP.EQ.AND P1, PT, R71, RZ, PT ;  /* 0x000000ff4700020b */ /* 0x000ff60003f22000 */
[----:B------:R-:W-:Y:S02]  /*5b10*/  @!UPT UIADD3 URZ, UPT, UPT, URZ, URZ, URZ ;  /* 0x000000fffffff290 */ /* 0x000fe4000fffe0ff */
.L_x_111:
[----:B------:R-:W2:Y:S01]  /*5b20*/  SYNCS.PHASECHK.TRANS64.TRYWAIT P0, [UR17+0x228], R6 ;  /* 0x00022806ff0075a7 */ /* 0x000ea20008001111 */
[----:B------:R-:W-:Y:S02]  /*5b30*/  ELECT P2, URZ, PT ;  /* 0x0000000000ff782f */ /* 0x000fe40003840000 */
[----:B------:R-:W-:Y:S01]  /*5b40*/  IADD3 R14, PT, PT, R14, 0x1, RZ ;  /* 0x000000010e0e7810 */ /* 0x000fe20007ffe0ff */
[----:B--2---:R-:W-:Y:S10]  /*5b50*/  @!P0 BRA `(.L_x_112) ;  /* 0x0000003800c48947 */ /* 0x004ff40003800000 */
.L_x_223:
[----:B------:R-:W-:Y:S01]  /*5b60*/  PLOP3.LUT P1, PT, P1, P2, PT, 0xf2, 0x2f ;  /* 0x00000000002f781c */ /* 0x000fe20000f25e72 */
[----:B------:R-:W-:Y:S01]  /*5b70*/  UMOV UR18, 0x0 ;  /* 0x0000000000127882 */ /* 0x000fe20000000000 */
[----:B------:R-:W-:Y:S01]  /*5b80*/  UMOV UR19, 0x10000000 ;  /* 0x1000000000137882 */ /* 0x000fe20000000000 */
[----:B------:R-:W-:Y:S01]  /*5b90*/  UMOV UR12, UR36 ;  /* 0x00000024000c7c82 */ /* 0x000fe20008000000 */
[----:B------:R-:W-:Y:S01]  /*5ba0*/  LOP3.LUT R15, R15, 0x1, RZ, 0x3c, !PT ;  /* 0x000000010f0f7812 */ /* 0x000fe200078e3cff */
[----:B------:R-:W-:Y:S01]  /*5bb0*/  UPLOP3.LUT UP3, UPT, UPT, UPT, UPT, 0x80, 0x8 ;  /* 0x000000000008789c */ /* 0x000fe20003f6f070 */
[----:B------:R-:W-:Y:S07]  /*5bc0*/  UMOV UR36, UR24 ;  /* 0x0000001800247c82 */ /* 0x000fee0008000000 */
[----:B-1----:R-:W-:Y:S01]  /*5bd0*/  @!P1 IADD3 R6, P0, PT, R16, 0x580, RZ ;  /* 0x0000058010069810 */ /* 0x002fe20007f1e0ff */
[----:B------:R-:W-:Y:S03]  /*5be0*/  VOTEU.ALL UP0, P1 ;  /* 0x0000000000ff7886 */ /* 0x000fe60000800000 */
[----:B------:R-:W-:Y:S01]  /*5bf0*/  @!P1 R2UR UR5, R6 ;  /* 0x00000000060592ca */ /* 0x000fe200000e0000 */
[----:B------:R-:W-:Y:S01]  /*5c00*/  @!P1 IMAD.X R0, RZ, RZ, R17, P0 ;  /* 0x000000ffff009224 */ /* 0x000fe200000e0611 */
[----:B------:R-:W-:Y:S01]  /*5c10*/  @!UP0 USHF.L.U32 UR10, UR45, 0x6, URZ ;  /* 0x000000062d0a8899 */ /* 0x000fe200080006ff */
[----:B------:R-:W-:Y:S01]  /*5c20*/  ISETP.NE.AND P0, PT, R14, 0x2, PT ;  /* 0x000000020e00780c */ /* 0x000fe20003f05270 */
[----:B------:R-:W-:Y:S02]  /*5c30*/  @!UP0 USHF.L.U32 UR11, UR46, 0x7, URZ ;  /* 0x000000072e0b8899 */ /* 0x000fe400080006ff */
[----:B------:R-:W-:Y:S01]  /*5c40*/  @!P1 R2UR UR4, R0 ;  /* 0x00000000000492ca */ /* 0x000fe200000e0000 */
[----:B------:R-:W-:Y:S01]  /*5c50*/  @!UP0 UIADD3 UR8, UPT, UPT, UR17, 0x400, URZ ;  /* 0x0000040011088890 */ /* 0x000fe2000fffe0ff */
[----:B------:R-:W-:Y:S01]  /*5c60*/  SEL R0, RZ, 0x1, P0 ;  /* 0x00000001ff007807 */ /* 0x000fe20000000000 */
[----:B------:R-:W-:Y:S01]  /*5c70*/  @!UP0 UIADD3 UR9, UPT, UPT, UR17, 0x220, URZ ;  /* 0x0000022011098890 */ /* 0x000fe2000fffe0ff */
[----:B------:R-:W-:Y:S01]  /*5c80*/  SEL R14, R14, RZ, P0 ;  /* 0x000000ff0e0e7207 */ /* 0x000fe20000000000 */
[----:B------:R-:W-:Y:S01]  /*5c90*/  VOTEU.ALL UP0, P1 ;  /* 0x0000000000ff7886 */ /* 0x000fe20000800000 */
[----:B------:R-:W-:Y:S01]  /*5ca0*/  LOP3.LUT R13, R13, R0, RZ, 0x3c, !PT ;  /* 0x000000000d0d7212 */ /* 0x000fe200078e3cff */
[----:B------:R-:W-:Y:S01]  /*5cb0*/  IMAD.U32 R6, RZ, RZ, UR5 ;  /* 0x00000005ff067e24 */ /* 0x000fe2000f8e00ff */
[----:B------:R-:W-:Y:S02]  /*5cc0*/  UIADD3 UR45, UPT, UPT, UR7, UR55, URZ ;  /* 0x00000037072d7290 */ /* 0x000fe4000fffe0ff */
[----:B------:R-:W-:Y:S03]  /*5cd0*/  UIADD3 UR46, UPT, UPT, UR13, UR58, URZ ;  /* 0x0000003a0d2e7290 */ /* 0x000fe6000fffe0ff */
[----:B------:R-:W-:Y:S01]  /*5ce0*/  IMAD.U32 R7, RZ, RZ, UR4 ;  /* 0x00000004ff077e24 */ /* 0x000fe2000f8e00ff */
[----:B------:R-:W-:Y:S04]  /*5cf0*/  @!P1 R2UR UR4, R6 ;  /* 0x00000000060492ca */ /* 0x000fe800000e0000 */
[----:B------:R-:W-:Y:S11]  /*5d00*/  @!P1 R2UR UR5, R7 ;  /* 0x00000000070592ca */ /* 0x000ff600000e0000 */
[----:B------:R-:W-:Y:S02]  /*5d10*/  @!UPT UIADD3 URZ, UPT, UPT, URZ, URZ, URZ ;  /* 0x000000fffffff290 */ /* 0x000fe4000fffe0ff */
[----:B------:R2:W-:Y:S01]  /*5d20*/  @!UP0 UTMALDG.3D [UR8], [UR4], desc[UR18] ;  /* 0x00001208040085b4 */ /* 0x0005e20008011000 */
[----:B------:R2:W-:Y:S01]  /*5d30*/  @!P1 SYNCS.ARRIVE.TRANS64.RED.A0TR RZ, [UR17+0x220], R12 ;  /* 0x0002200cffff99a7 */ /* 0x0005e20008300411 */
[----:B------:R-:W-:Y:S01]  /*5d40*/  SYNCS.ARRIVE.TRANS64.RED.A1T0 RZ, [UR27], RZ ;  /* 0x000000ffffff79a7 */ /* 0x000fe2000810041b */
[----:B------:R-:W-:Y:S05]  /*5d50*/  BRA.U UP1, `(.L_x_113) ;  /* 0xfffffff5018c7547 */ /* 0x000fea000b83ffff */
[----:B------:R-:W-:Y:S07]  /*5d60*/  MOV R0, UR17 ;  /* 0x0000001100007c02 */ /* 0x000fee0008000f00 */
.L_x_114:
[----:B-1----:R-:W-:-:S04]  /*5d70*/  SHF.L.U32 R2, R15, 0x1f, RZ ;  /* 0x0000001f0f027819 */ /* 0x002fc800000006ff */
[----:B------:R1:W3:Y:S03]  /*5d80*/  SYNCS.PHASECHK.TRANS64.TRYWAIT P0, [R0+URZ+0x228], R2 ;  /* 0x00022802000075a7 */ /* 0x0002e600080011ff */
[----:B---3--:R-:W-:Y:S05]  /*5d90*/  @!P0 NANOSLEEP.SYNCS 0x989680 ;  /* 0x009896800000895d */ /* 0x008fea0003900000 */
[----:B------:R-:W3:Y:S02]  /*5da0*/  @!P0 SYNCS.PHASECHK.TRANS64 P0, [R0+URZ+0x228], R2 ;  /* 0x00022802000085a7 */ /* 0x000ee400080010ff */
[----:B--23--:R-:W-:Y:S05]  /*5db0*/  @P0 EXIT ;  /* 0x000000000000094d */ /* 0x00cfea0003800000 */
[----:B------:R-:W-:Y:S05]  /*5dc0*/  BRA `(.L_x_114) ;  /* 0xfffffffc00e87947 */ /* 0x000fea000383ffff */
.L_x_105:
[----:B------:R-:W-:-:S06]  /*5dd0*/  UISETP.GE.AND UP0, UPT, UR22, 0x4, UPT ;  /* 0x000000041600788c */ /* 0x000fcc000bf06270 */
[----:B------:R-:W-:-:S13]  /*5de0*/  PLOP3.LUT P0, PT, PT, PT, UP0, 0x80, 0x8 ;  /* 0x000000000008781c */ /* 0x000fda0003f0f008 */
[----:B------:R-:W-:Y:S05]  /*5df0*/  @!P0 EXIT ;  /* 0x000000000000894d */ /* 0x000fea0003800000 */
[----:B------:R-:W-:Y:S01]  /*5e00*/  BAR.SYNC.DEFER_BLOCKING 0x6, 0xa0 ;  /* 0x0182800000007b1d */ /* 0x000fe20000010000 */
[C---:B------:R-:W-:Y:S02]  /*5e10*/  IMAD.SHL.U32 R4, R131.reuse, 0x40, RZ ;  /* 0x0000004083047824 */ /* 0x040fe400078e00ff */
[----:B------:R-:W-:Y:S02]  /*5e20*/  HFMA2 R68, -RZ, RZ, 0, 0 ;  /* 0x00000000ff447431 */ /* 0x000fe400000001ff */
[C---:B------:R-:W-:Y:S01]  /*5e30*/  IMAD.SHL.U32 R140, R131.reuse, 0x8, RZ ;  /* 0x00000008838c7824 */ /* 0x040fe200078e00ff */
[----:B------:R-:W-:Y:S01]  /*5e40*/  CS2R R144, SRZ ;  /* 0x0000000000907805 */ /* 0x000fe2000001ff00 */
[C---:B------:R-:W-:Y:S01]  /*5e50*/  IMAD.SHL.U32 R147, R131.reuse, 0x10, RZ ;  /* 0x0000001083937824 */ /* 0x040fe200078e00ff */
[----:B------:R-:W-:Y:S01]  /*5e60*/  UMOV UR44, 0x400 ;  /* 0x00000400002c7882 */ /* 0x000fe20000000000 */
[----:B------:R-:W-:Y:S01]  /*5e70*/  LOP3.LUT R5, R4, 0x180, RZ, 0xc0, !PT ;  /* 0x0000018004057812 */ /* 0x000fe200078ec0ff */
[----:B------:R-:W-:Y:S01]  /*5e80*/  ULEA UR44, UR61, UR44, 0x18 ;  /* 0x0000002c3d2c7291 */ /* 0x000fe2000f8ec0ff */
[----:B------:R-:W1:Y:S01]  /*5e90*/  LDC.64 R136, c[0x0][0x888] ;  /* 0x00022200ff887b82 */ /* 0x000e620000000a00 */
[----:B------:R-:W-:Y:S01]  /*5ea0*/  IMAD.U32 R69, R131, 0x10000, RZ ;  /* 0x0001000083457824 */ /* 0x000fe200078e00ff */
[----:B------:R-:W-:Y:S01]  /*5eb0*/  LOP3.LUT R140, R5, 0x30, R140, 0xf8, !PT ;  /* 0x00000030058c7812 */ /* 0x000fe200078ef88c */
[----:B------:R-:W-:Y:S01]  /*5ec0*/  UIADD3 UR4, UPT, UPT, UR44, 0x2400, URZ ;  /* 0x000024002c047890 */ /* 0x000fe2000fffe0ff */
[----:B------:R-:W-:Y:S01]  /*5ed0*/  LOP3.LUT R149, R147, 0x20, RZ, 0xc0, !PT ;  /* 0x0000002093957812 */ /* 0x000fe200078ec0ff */
[----:B------:R-:W-:Y:S01]  /*5ee0*/  IMAD.MOV.U32 R146, RZ, RZ, RZ ;  /* 0x000000ffff927224 */ /* 0x000fe200078e00ff */
[----:B------:R-:W-:Y:S01]  /*5ef0*/  LOP3.LUT R140, R140, 0x1e40, R4, 0xf8, !PT ;  /* 0x00001e408c8c7812 */ /* 0x000fe200078ef804 */
[----:B------:R-:W-:Y:S01]  /*5f00*/  IMAD.MOV.U32 R143, RZ, RZ, RZ ;  /* 0x000000ffff8f7224 */ /* 0x000fe200078e00ff */
[----:B------:R-:W2:Y:S01]  /*5f10*/  LDC.64 R138, c[0x0][0x890] ;  /* 0x00022400ff8a7b82 */ /* 0x000ea20000000a00 */
[----:B------:R-:W-:Y:S01]  /*5f20*/  LOP3.LUT R69, R69, 0x600000, RZ, 0xc0, !PT ;  /* 0x0060000045457812 */ /* 0x000fe200078ec0ff */
[----:B------:R-:W3:Y:S01]  /*5f30*/  LDCU UR53, c[0x0][0x370] ;  /* 0x00006e00ff3577ac */ /* 0x000ee20008000800 */
[----:B------:R-:W-:Y:S01]  /*5f40*/  VIADD R148, R140, UR44 ;  /* 0x0000002c8c947c36 */ /* 0x000fe20008000000 */
[----:B------:R-:W-:-:S02]  /*5f50*/  LOP3.LUT R147, R147, 0x40, RZ, 0xc0, !PT ;  /* 0x0000004093937812 */ /* 0x000fc400078ec0ff */
[----:B------:R-:W-:Y:S01]  /*5f60*/  MOV R150, UR4 ;  /* 0x0000000400967c02 */ /* 0x000fe20008000f00 */
[----:B------:R-:W4:Y:S01]  /*5f70*/  LDS R0, [UR44+0x2f0] ;  /* 0x0002f02cff007984 */ /* 0x000f220008000800 */
[----:B------:R-:W1:Y:S01]  /*5f80*/  LDC.64 R134, c[0x0][0x8b0] ;  /* 0x00022c00ff867b82 */ /* 0x000e620000000a00 */
[--C-:B------:R-:W-:Y:S01]  /*5f90*/  IADD3 R149, PT, PT, -R149, 0x400, R148.reuse ;  /* 0x0000040095957810 */ /* 0x100fe20007ffe194 */
[----:B------:R-:W1:Y:S01]  /*5fa0*/  LDCU.64 UR62, c[0x0][0x348] ;  /* 0x00006900ff3e77ac */ /* 0x000e620008000a00 */
[----:B------:R-:W-:-:S03]  /*5fb0*/  IADD3 R148, PT, PT, -R147, 0x400, R148 ;  /* 0x0000040093947810 */ /* 0x000fc60007ffe194 */
[----:B------:R-:W-:Y:S01]  /*5fc0*/  IMAD.IADD R147, R149, 0x1, -R147 ;  /* 0x0000000195937824 */ /* 0x000fe200078e0a93 */
[----:B------:R-:W1:Y:S01]  /*5fd0*/  LDCU UR41, c[0x0][0xb0c] ;  /* 0x00016180ff2977ac */ /* 0x000e620008000800 */
[----:B------:R-:W1:Y:S01]  /*5fe0*/  LDC.64 R132, c[0x0][0x8a8] ;  /* 0x00022a00ff847b82 */ /* 0x000e620000000a00 */
[----:B------:R-:W1:Y:S01]  /*5ff0*/  LDCU UR39, c[0x0][0xb30] ;  /* 0x00016600ff2777ac */ /* 0x000e620008000800 */
[----:B------:R-:W1:Y:S01]  /*6000*/  LDCU.64 UR56, c[0x0][0x888] ;  /* 0x00011100ff3877ac */ /* 0x000e620008000a00 */
[----:B------:R-:W1:Y:S01]  /*6010*/  LDCU.64 UR42, c[0x0][0xb28] ;  /* 0x00016500ff2a77ac */ /* 0x000e620008000a00 */
[----:B------:R-:W1:Y:S01]  /*6020*/  LDCU.128 UR48, c[0x0][0xb10] ;  /* 0x00016200ff3077ac */ /* 0x000e620008000c00 */
[----:B------:R-:W1:Y:S01]  /*6030*/  LDCU UR52, c[0x0][0x374] ;  /* 0x00006e80ff3477ac */ /* 0x000e620008000800 */
[----:B------:R-:W-:Y:S01]  /*6040*/  UIADD3 UR59, UPT, UPT, UR44, 0x400, URZ ;  /* 0x000004002c3b7890 */ /* 0x000fe2000fffe0ff */
[----:B---34-:R-:W-:-:S11]  /*6050*/  IMAD.IADD R69, R0, 0x1, R69 ;  /* 0x0000000100457824 */ /* 0x018fd600078e0245 */
.L_x_132:
[----:B------:R-:W-:Y:S02]  /*6060*/  LEA R3, R143, UR44, 0x3 ;  /* 0x0000002c8f037c11 */ /* 0x000fe4000f8e18ff */
[----:B------:R-:W-:Y:S02]  /*6070*/  SHF.L.U32 R0, R145, 0x1f, RZ ;  /* 0x0000001f91007819 */ /* 0x000fe400000006ff */
[----:B-1----:R-:W-:Y:S02]  /*6080*/  LEA R4, R143, UR44, 0x4 ;  /* 0x0000002c8f047c11 */ /* 0x002fe4000f8e20ff */
[----:B------:R-:W3:Y:S02]  /*6090*/  SYNCS.PHASECHK.TRANS64.TRYWAIT P0, [R3+URZ+0x240], R0 ;  /* 0x00024000030075a7 */ /* 0x000ee400080011ff */
[----:B--23--:R-:W-:Y:S05]  /*60a0*/  @!P0 BRA `(.L_x_115) ;  /* 0x0000003400888947 */ /* 0x00cfea0003800000 */
.L_x_224:
[----:B------:R-:W4:Y:S01]  /*60b0*/  LDS.128 R4, [R4+0x2d0] ;  /* 0x0002d00004047984 */ /* 0x000f220000000c00 */
[----:B------:R-:W-:Y:S01]  /*60c0*/  UISETP.GE.AND UP0, UPT, UR40, 0x1, UPT ;  /* 0x000000012800788c */ /* 0x000fe2000bf06270 */
[----:B------:R-:W-:Y:S01]  /*60d0*/  @!PT LDS RZ, [RZ] ;  /* 0x00000000fffff984 */ /* 0x000fe20000000800 */
[----:B------:R-:W-:Y:S01]  /*60e0*/  @!PT LDS RZ, [RZ] ;  /* 0x00000000fffff984 */ /* 0x000fe20000000800 */
[----:B------:R-:W-:Y:S01]  /*60f0*/  @!PT LDS RZ, [RZ] ;  /* 0x00000000fffff984 */ /* 0x000fe20000000800 */
[----:B------:R-:W-:Y:S01]  /*6100*/  @!PT LDS RZ, [RZ] ;  /* 0x00000000fffff984 */ /* 0x000fe20000000800 */
[----:B------:R1:W-:Y:S06]  /*6110*/  MEMBAR.ALL.CTA ;  /* 0x0000000000007992 */ /* 0x0003ec0000008000 */
[----:B-1----:R-:W1:Y:S01]  /*6120*/  FENCE.VIEW.ASYNC.S ;  /* 0x00000000000073c6 */ /* 0x002e620000000000 */
[----:B----4-:R-:W-:Y:S11]  /*6130*/  LOP3.LUT P0, RZ, R6, 0x1, RZ, 0xc0, !PT ;  /* 0x0000000106ff7812 */ /* 0x010ff6000780c0ff */
[----:B------:R-:W-:Y:S02]  /*6140*/  @!UPT UIADD3 URZ, UPT, UPT, URZ, URZ, URZ ;  /* 0x000000fffffff290 */ /* 0x000fe4000fffe0ff */
[----:B-1----:R-:W-:Y:S01]  /*6150*/  VOTEU.ANY UP1, P0 ;  /* 0x0000000000ff7886 */ /* 0x002fe20000020100 */
[----:B------:R-:W-:Y:S01]  /*6160*/  PLOP3.LUT P0, PT, PT, PT, UP1, 0x80, 0x8 ;  /* 0x000000000008781c */ /* 0x000fe20003f0f018 */
[----:B------:R-:W-:Y:S11]  /*6170*/  UP2UR UR47, UPR, URZ, 0x2 ;  /* 0x00000002ff2f7883 */ /* 0x000ff60008000000 */
[----:B------:R-:W-:Y:S01]  /*6180*/  @!UPT UIADD3 URZ, UPT, UPT, URZ, URZ, URZ ;  /* 0x000000fffffff290 */ /* 0x000fe2000fffe0ff */
[----:B---3--:R-:W-:Y:S02]  /*6190*/  @P0 SHF.R.U32.HI R0, RZ, 0x10, R5 ;  /* 0x00000010ff000819 */ /* 0x008fe40000011605 */
        /* <DEDUP_REMOVED lines=12> */
[----:B------:R-:W3:Y:S01]  /*6260*/  LDCU UR12, c[0x0][0xb20] ;  /* 0x00016400ff0c77ac */ /* 0x000ee20008000800 */
[----:B------:R-:W-:Y:S02]  /*6270*/  UIMAD.WIDE.U32 UR4, UR52, UR51, URZ ;  /* 0x00000033340472a5 */ /* 0x000fe4000f8e00ff */
[----:B------:R-:W-:Y:S02]  /*6280*/  UIMAD.WIDE.U32 UR6, UR53, UR48, URZ ;  /* 0x00000030350672a5 */ /* 0x000fe4000f8e00ff */
[----:B------:R-:W-:Y:S02]  /*6290*/  UISETP.NE.AND UP0, UPT, UR50, 0x1, UPT ;  /* 0x000000013200788c */ /* 0x000fe4000bf05270 */
[----:B------:R-:W-:Y:S02]  /*62a0*/  UIMAD.WIDE.U32 UR8, UR37, UR51, URZ ;  /* 0x00000033250872a5 */ /* 0x000fe4000f8e00ff */
[----:B------:R-:W-:Y:S02]  /*62b0*/  UIMAD.WIDE.U32 UR10, UR38, UR48, URZ ;  /* 0x00000030260a72a5 */ /* 0x000fe4000f8e00ff */
[----:B------:R-:W-:Y:S02]  /*62c0*/  UISETP.NE.AND UP1, UPT, UR41, 0x1, UPT ;  /* 0x000000012900788c */ /* 0x000fe4000bf25270 */
[----:B------:R-:W-:Y:S01]  /*62d0*/  UISETP.NE.AND UP2, UPT, UR40, 0x1, UPT ;  /* 0x000000012800788c */ /* 0x000fe2000bf45270 */
[----:B------:R-:W-:Y:S02]  /*62e0*/  UMOV UR4, UR5 ;  /* 0x0000000500047c82 */ /* 0x000fe40008000000 */
[----:B---3--:R-:W-:Y:S03]  /*62f0*/  USHF.R.U32.HI UR5, URZ, UR12, UR4 ;  /* 0x0000000cff057299 */ /* 0x008fe60008011604 */
[----:B------:R-:W-:Y:S02]  /*6300*/  UMOV UR4, UR7 ;  /* 0x0000000700047c82 */ /* 0x000fe40008000000 */
[----:B------:R-:W-:Y:S02]  /*6310*/  USHF.R.U32.HI UR7, URZ, UR49, UR4 ;  /* 0x00000031ff077299 */ /* 0x000fe40008011604 */
[----:B------:R-:W-:Y:S02]  /*6320*/  USEL UR4, UR52, UR5, !UP0 ;  /* 0x0000000534047287 */ /* 0x000fe4000c000000 */
[----:B------:R-:W-:Y:S01]  /*6330*/  USEL UR7, UR53, UR7, !UP1 ;  /* 0x0000000735077287 */ /* 0x000fe2000c800000 */
[----:B------:R-:W-:Y:S01]  /*6340*/  UMOV UR5, UR9 ;  /* 0x0000000900057c82 */ /* 0x000fe20008000000 */
[----:B------:R-:W-:Y:S02]  /*6350*/  UIMAD.WIDE.U32 UR8, UR4, UR42, URZ ;  /* 0x0000002a040872a5 */ /* 0x000fe4000f8e00ff */
[----:B------:R-:W-:Y:S03]  /*6360*/  USHF.R.U32.HI UR6, URZ, UR12, UR5 ;  /* 0x0000000cff067299 */ /* 0x000fe60008011605 */
[----:B------:R-:W-:Y:S01]  /*6370*/  UMOV UR5, UR11 ;  /* 0x0000000b00057c82 */ /* 0x000fe20008000000 */
[----:B------:R-:W-:Y:S02]  /*6380*/  UIMAD.WIDE.U32 UR10, UR7, UR42, URZ ;  /* 0x0000002a070a72a5 */ /* 0x000fe4000f8e00ff */
[----:B------:R-:W-:Y:S02]  /*6390*/  USHF.R.U32.HI UR12, URZ, UR49, UR5 ;  /* 0x00000031ff0c7299 */ /* 0x000fe40008011605 */
[----:B------:R-:W-:Y:S01]  /*63a0*/  USEL UR6, UR37, UR6, !UP0 ;  /* 0x0000000625067287 */ /* 0x000fe2000c000000 */
[----:B------:R-:W-:Y:S02]  /*63b0*/  UMOV UR5, UR9 ;  /* 0x0000000900057c82 */ /* 0x000fe40008000000 */
[----:B------:R-:W-:Y:S01]  /*63c0*/  UMOV UR10, UR11 ;  /* 0x0000000b000a7c82 */ /* 0x000fe20008000000 */
[----:B------:R-:W-:Y:S02]  /*63d0*/  @UP2 USHF.R.U32.HI UR4, URZ, UR43, UR5 ;  /* 0x0000002bff042299 */ /* 0x000fe40008011605 */
[----:B------:R-:W-:Y:S02]  /*63e0*/  @UP2 USHF.R.U32.HI UR7, URZ, UR43, UR10 ;  /* 0x0000002bff072299 */ /* 0x000fe4000801160a */
[----:B------:R-:W-:Y:S02]  /*63f0*/  UIMAD UR4, UR40, UR4, URZ ;  /* 0x00000004280472a4 */ /* 0x000fe4000f8e02ff */
[----:B------:R-:W-:Y:S02]  /*6400*/  UIMAD.WIDE.U32 UR10, UR6, UR42, URZ ;  /* 0x0000002a060a72a5 */ /* 0x000fe4000f8e00ff */
[----:B------:R-:W-:Y:S02]  /*6410*/  USEL UR5, UR38, UR12, !UP1 ;  /* 0x0000000c26057287 */ /* 0x000fe4000c800000 */
[----:B------:R-:W-:Y:S02]  /*6420*/  UIMAD UR8, UR40, UR7, URZ ;  /* 0x00000007280872a4 */ /* 0x000fe4000f8e02ff */
[----:B------:R-:W-:Y:S03]  /*6430*/  UISETP.GE.AND UP0, UPT, UR6, UR4, UPT ;  /* 0x000000040600728c */ /* 0x000fe6000bf06270 */
[----:B------:R-:W-:Y:S01]  /*6440*/  UMOV UR4, UR11 ;  /* 0x0000000b00047c82 */ /* 0x000fe20008000000 */
[----:B------:R-:W-:Y:S02]  /*6450*/  UISETP.GE.OR UP0, UPT, UR5, UR8, UP0 ;  /* 0x000000080500728c */ /* 0x000fe40008706670 */
[----:B------:R-:W-:Y:S02]  /*6460*/  USHF.R.U32.HI UR4, URZ, UR43, UR4 ;  /* 0x0000002bff047299 */ /* 0x000fe40008011604 */
[----:B------:R-:W-:Y:S02]  /*6470*/  UIMAD.WIDE.U32 UR8, UR5, UR42, URZ ;  /* 0x0000002a050872a5 */ /* 0x000fe4000f8e00ff */
[----:B------:R-:W-:Y:S02]  /*6480*/  USEL UR11, UR6, UR4, !UP2 ;  /* 0x00000004060b7287 */ /* 0x000fe4000d000000 */
[----:B------:R-:W-:Y:S02]  /*6490*/  UIADD3 UR8, UPT, UPT, -UR5, URZ, URZ ;  /* 0x000000ff05087290 */ /* 0x000fe4000fffe1ff */
[----:B------:R-:W-:Y:S01]  /*64a0*/  UIADD3 UR10, UPT, UPT, -UR11, URZ, URZ ;  /* 0x000000ff0b0a7290 */ /* 0x000fe2000fffe1ff */
[----:B------:R-:W-:Y:S01]  /*64b0*/  @!UP0 UMOV UR4, UR9 ;  /* 0x0000000900048c82 */ /* 0x000fe20008000000 */
[----:B------:R-:W-:Y:S02]  /*64c0*/  UIADD3 UR9, UPT, UPT, -UR6, URZ, URZ ;  /* 0x000000ff06097290 */ /* 0x000fe4000fffe1ff */
[----:B------:R-:W-:Y:S02]  /*64d0*/  @!UP0 USHF.R.U32.HI UR4, URZ, UR43, UR4 ;  /* 0x0000002bff048299 */ /* 0x000fe40008011604 */
[----:B------:R-:W-:Y:S02]  /*64e0*/  UIMAD UR10, UR40, UR10, UR6 ;  /* 0x0000000a280a72a4 */ /* 0x000fe4000f8e0206 */
[----:B------:R-:W-:Y:S04]  /*64f0*/  @!UP0 USEL UR4, UR5, UR4, !UP2 ;  /* 0x0000000405048287 */ /* 0x000fe8000d000000 */
[----:B------:R-:W-:Y:S02]  /*6500*/  @!UP0 UIMAD UR10, UR7, UR10, UR4 ;  /* 0x0000000a070a82a4 */ /* 0x000fe4000f8e0204 */
[----:B------:R-:W-:Y:S02]  /*6510*/  @!UP0 UIADD3 UR11, UPT, UPT, UR11, -UR4, URZ ;  /* 0x800000040b0b8290 */ /* 0x000fe4000fffe0ff */
[----:B------:R-:W-:Y:S02]  /*6520*/  UIMAD UR7, UR41, UR8, UR38 ;  /* 0x00000008290772a4 */ /* 0x000fe4000f8e0226 */
[----:B------:R-:W-:Y:S02]  /*6530*/  @!UP0 UIMAD UR6, UR11, UR40, UR5 ;  /* 0x000000280b0682a4 */ /* 0x000fe4000f8e0205 */
[----:B------:R-:W-:Y:S01]  /*6540*/  UIMAD UR4, UR50, UR9, UR37 ;  /* 0x00000009320472a4 */ /* 0x000fe2000f8e0225 */
[----:B------:R-:W-:Y:S02]  /*6550*/  @!UP0 UMOV UR5, UR10 ;  /* 0x0000000a00058c82 */ /* 0x000fe40008000000 */
[----:B------:R-:W-:Y:S02]  /*6560*/  UIMAD UR38, UR5, UR41, UR7 ;  /* 0x00000029052672a4 */ /* 0x000fe4000f8e0207 */
[----:B------:R-:W-:Y:S11]  /*6570*/  UIMAD UR37, UR6, UR50, UR4 ;  /* 0x00000032062572a4 */ /* 0x000ff6000f8e0204 */
[----:B------:R-:W-:Y:S01]  /*6580*/  @!UPT UIADD3 URZ, UPT, UPT, URZ, URZ, URZ ;  /* 0x000000fffffff290 */ /* 0x000fe2000fffe0ff */
.L_x_116:
[----:B------:R-:W-:Y:S01]  /*6590*/  UISETP.NE.AND UP0, UPT, UR39, 0x1, UPT ;  /* 0x000000012700788c */ /* 0x000fe2000bf05270 */
[----:B------:R-:W-:Y:S10]  /*65a0*/  IADD3 R143, PT, PT, R143, 0x1, RZ ;  /* 0x000000018f8f7810 */ /* 0x000ff40007ffe0ff */
[----:B------:R-:W3:Y:S01]  /*65b0*/  @!UP0 LDCU.128 UR12, c[0x0][0xb10] ;  /* 0x00016200ff0c87ac */ /* 0x000ee20008000c00 */
[----:B------:R-:W4:Y:S01]  /*65c0*/  @!UP0 LDCU UR5, c[0x0][0xb0c] ;  /* 0x00016180ff0587ac */ /* 0x000f220008000800 */
[----:B------:R-:W2:Y:S01]  /*65d0*/  @!UP0 LDCU UR10, c[0x0][0xb20] ;  /* 0x00016400ff0a87ac */ /* 0x000ea20008000800 */
[----:B---3--:R-:W-:Y:S02]  /*65e0*/  UIMAD.WIDE.U32 UR8, UR38, UR12, URZ ;  /* 0x0000000c260872a5 */ /* 0x008fe4000f8e00ff */
[----:B------:R-:W-:Y:S02]  /*65f0*/  UIMAD.WIDE.U32 UR6, UR37, UR15, URZ ;  /* 0x0000000f250672a5 */ /* 0x000fe4000f8e00ff */
[----:B------:R-:W-:Y:S03]  /*6600*/  @!UP0 UISETP.NE.AND UP1, UPT, UR14, 0x1, UPT ;  /* 0x000000010e00888c */ /* 0x000fe6000bf25270 */
[----:B------:R-:W-:Y:S01]  /*6610*/  @!UP0 UMOV UR4, UR9 ;  /* 0x0000000900048c82 */ /* 0x000fe20008000000 */
[----:B----4-:R-:W-:Y:S02]  /*6620*/  @!UP0 UISETP.NE.AND UP2, UPT, UR5, 0x1, UPT ;  /* 0x000000010500888c */ /* 0x010fe4000bf45270 */
[----:B------:R-:W-:Y:S01]  /*6630*/  @!UP0 USHF.R.U32.HI UR4, URZ, UR13, UR4 ;  /* 0x0000000dff048299 */ /* 0x000fe20008011604 */
[----:B------:R-:W-:Y:S02]  /*6640*/  @!UP0 UMOV UR6, UR7 ;  /* 0x0000000700068c82 */ /* 0x000fe40008000000 */
[----:B--2---:R-:W-:Y:S02]  /*6650*/  @!UP0 USHF.R.U32.HI UR6, URZ, UR10, UR6 ;  /* 0x0000000aff068299 */ /* 0x004fe40008011606 */
[----:B------:R-:W-:Y:S02]  /*6660*/  @!UP0 USEL UR7, UR38, UR4, !UP2 ;  /* 0x0000000426078287 */ /* 0x000fe4000d000000 */
[----:B------:R-:W-:Y:S04]  /*6670*/  @!UP0 USEL UR6, UR37, UR6, !UP1 ;  /* 0x0000000625068287 */ /* 0x000fe8000c800000 */
[----:B------:R-:W-:Y:S02]  /*6680*/  @!UP0 UIADD3 UR4, UPT, UPT, -UR7, UR6, URZ ;  /* 0x0000000607048290 */ /* 0x000fe4000fffe1ff */
[----:B------:R-:W-:Y:S02]  /*6690*/  @!UP0 UIADD3 UR6, UPT, UPT, UR7, -UR6, URZ ;  /* 0x8000000607068290 */ /* 0x000fe4000fffe0ff */
[----:B------:R-:W-:Y:S02]  /*66a0*/  @!UP0 UIMAD UR38, UR4, UR5, UR38 ;  /* 0x00000005042682a4 */ /* 0x000fe4000f8e0226 */
[----:B------:R-:W-:Y:S02]  /*66b0*/  @!UP0 UIMAD UR37, UR6, UR14, UR37 ;  /* 0x0000000e062582a4 */ /* 0x000fe4000f8e0225 */
[----:B------:R-:W-:Y:S09]  /*66c0*/  ULOP3.LUT UP0, URZ, UR59, 0x1b0, URZ, 0xc0, !UPT ;  /* 0x000001b03bff7892 */ /* 0x000ff2000f80c0ff */
[----:B------:R-:W-:Y:S05]  /*66d0*/  BRA.U !UP0, `(.L_x_117) ;  /* 0x0000000108407547 */ /* 0x000fea000b800000 */
[----:B------:R-:W2:Y:S01]  /*66e0*/  LDCU.64 UR8, c[0x4][0x80] ;  /* 0x01001000ff0877ac */ /* 0x000ea20008000a00 */
[----:B------:R-:W-:Y:S01]  /*66f0*/  MOV R3, 0x0 ;  /* 0x0000000000037802 */ /* 0x000fe20000000f00 */
[----:B------:R-:W-:Y:S02]  /*6700*/  HFMA2 R12, -RZ, RZ, 0, 5.9604644775390625e-08 ;  /* 0x00000001ff0c7431 */ /* 0x000fe400000001ff */
[----:B------:R-:W-:Y:S02]  /*6710*/  IMAD.MOV.U32 R8, RZ, RZ, 0x70 ;  /* 0x00000070ff087424 */ /* 0x000fe400078e00ff */
[----:B------:R-:W-:Y:S01]  /*6720*/  IMAD.MOV.U32 R13, RZ, RZ, RZ ;  /* 0x000000ffff0d7224 */ /* 0x000fe200078e00ff */
[----:B------:R-:W3:Y:S01]  /*6730*/  LDCU.64 UR6, c[0x4][0x88] ;  /* 0x01001100ff0677ac */ /* 0x000ee20008000a00 */
[----:B------:R-:W4:Y:S01]  /*6740*/  LDC.64 R2, c[0x4][R3] ;  /* 0x0100000003027b82 */ /* 0x000f220000000a00 */
[----:B------:R-:W1:Y:S01]  /*6750*/  LDCU.64 UR4, c[0x4][0x8] ;  /* 0x01000100ff0477ac */ /* 0x000e620008000a00 */
[----:B--2---:R-:W-:Y:S01]  /*6760*/  MOV R5, UR9 ;  /* 0x0000000900057c02 */ /* 0x004fe20008000f00 */
[----:B------:R-:W-:Y:S01]  /*6770*/  IMAD.U32 R4, RZ, RZ, UR8 ;  /* 0x00000008ff047e24 */ /* 0x000fe2000f8e00ff */
[----:B---3--:R-:W-:Y:S01]  /*6780*/  MOV R7, UR7 ;  /* 0x0000000700077c02 */ /* 0x008fe20008000f00 */
[----:B------:R-:W-:Y:S01]  /*6790*/  IMAD.U32 R6, RZ, RZ, UR6 ;  /* 0x00000006ff067e24 */ /* 0x000fe2000f8e00ff */
[----:B-1----:R-:W-:Y:S01]  /*67a0*/  MOV R11, UR5 ;  /* 0x00000005000b7c02 */ /* 0x002fe20008000f00 */
[----:B------:R-:W-:Y:S02]  /*67b0*/  IMAD.U32 R10, RZ, RZ, UR4 ;  /* 0x00000004ff0a7e24 */ /* 0x000fe4000f8e00ff */
[----:B------:R-:W-:Y:S07]  /*67c0*/  LEPC R20, `(.L_x_117) ;  /* 0x000000001014794e */ /* 0x000fee0000000000 */
[----:B----45:R-:W-:Y:S05]  /*67d0*/  CALL.ABS.NOINC R2 ;  /* 0x0000000002007343 */ /* 0x030fea0003c00000 */
.L_x_117:
[----:B------:R-:W-:Y:S01]  /*67e0*/  LOP3.LUT P0, RZ, R150, 0x1b0, RZ, 0xc0, !PT ;  /* 0x000001b096ff7812 */ /* 0x000fe2000780c0ff */
[----:B------:R-:W-:Y:S11]  /*67f0*/  BSSY.RECONVERGENT B6, `(.L_x_118) ;  /* 0x0000013000067945 */ /* 0x000ff60003800200 */
[----:B------:R-:W-:Y:S01]  /*6800*/  @!UPT UIADD3 URZ, UPT, UPT, URZ, URZ, URZ ;  /* 0x000000fffffff290 */ /* 0x000fe2000fffe0ff */
[----:B------:R-:W-:Y:S05]  /*6810*/  @!P0 BRA `(.L_x_119) ;  /* 0x0000000000408947 */ /* 0x000fea0003800000 */
        /* <DEDUP_REMOVED lines=16> */
.L_x_119:
[----:B------:R-:W-:Y:S05]  /*6920*/  BSYNC.RECONVERGENT B6 ;  /* 0x0000000000067941 */ /* 0x000fea0003800200 */
.L_x_118:
[----:B------:R-:W-:Y:S01]  /*6930*/  ISETP.NE.U32.AND P3, PT, R138, RZ, PT ;  /* 0x000000ff8a00720c */ /* 0x000fe20003f65070 */
[----:B------:R-:W-:Y:S01]  /*6940*/  UISETP.NE.AND UP1, UPT, UR60, URZ, UPT ;  /* 0x000000ff3c00728c */ /* 0x000fe2000bf25270 */
[----:B------:R-:W-:Y:S02]  /*6950*/  ISETP.NE.U32.AND P4, PT, R134, RZ, PT ;  /* 0x000000ff8600720c */ /* 0x000fe40003f85070 */
[----:B------:R-:W-:Y:S02]  /*6960*/  ISETP.NE.AND.EX P3, PT, R139, RZ, PT, P3 ;  /* 0x000000ff8b00720c */ /* 0x000fe40003f65330 */
[----:B------:R-:W-:Y:S02]  /*6970*/  PLOP3.LUT P1, PT, PT, PT, PT, 0x8, 0x80 ;  /* 0x000000000080781c */ /* 0x000fe40003f2e170 */
[----:B------:R-:W-:Y:S02]  /*6980*/  PLOP3.LUT P0, PT, PT, PT, UP1, 0x80, 0x8 ;  /* 0x000000000008781c */ /* 0x000fe40003f0f018 */
[----:B------:R-:W-:Y:S02]  /*6990*/  ISETP.NE.AND.EX P4, PT, R135, RZ, PT, P4 ;  /* 0x000000ff8700720c */ /* 0x000fe40003f85340 */
[----:B------:R-:W2:Y:S09]  /*69a0*/  @UP1 LDCU.64 UR4, c[0x0][0x888] ;  /* 0x00011100ff0417ac */ /* 0x000eb20008000a00 */
[----:B------:R-:W-:Y:S01]  /*69b0*/  @P0 PLOP3.LUT P1, PT, P3, PT, PT, 0x80, 0x8 ;  /* 0x000000000008081c */ /* 0x000fe20001f2f070 */
[----:B--2---:R-:W-:Y:S04]  /*69c0*/  @UP1 UISETP.NE.U32.AND UP0, UPT, UR4, URZ, UPT ;  /* 0x000000ff0400128c */ /* 0x004fe8000bf05070 */
[----:B------:R-:W-:Y:S04]  /*69d0*/  @UP1 UISETP.NE.AND.EX UP0, UPT, UR5, URZ, UPT, UP0 ;  /* 0x000000ff0500128c */ /* 0x000fe8000bf05300 */
[----:B------:R-:W-:Y:S01]  /*69e0*/  @UP1 USEL UR4, URZ, 0xffffffff, UP0 ;  /* 0xffffffffff041887 */ /* 0x000fe20008000000 */
[----:B------:R-:W-:Y:S11]  /*69f0*/  @!P3 BRA `(.L_x_120) ;  /* 0x000000000030b947 */ /* 0x000ff60003800000 */
        /* <DEDUP_REMOVED lines=12> */
.L_x_120:
[----:B------:R-:W-:Y:S05]  /*6ac0*/  @!P4 BRA `(.L_x_121) ;  /* 0x000000000024c947 */ /* 0x000fea0003800000 */
[----:B------:R-:W-:Y:S01]  /*6ad0*/  ISETP.NE.U32.AND P2, PT, R132, RZ, PT ;  /* 0x000000ff8400720c */ /* 0x000fe20003f45070 */
[----:B------:R-:W2:Y:S03]  /*6ae0*/  LDCU.64 UR6, c[0x0][0x358] ;  /* 0x00006b00ff0677ac */ /* 0x000ea60008000a00 */
[----:B------:R-:W-:Y:S11]  /*6af0*/  ISETP.NE.AND.EX P2, PT, R133, RZ, PT, P2 ;  /* 0x000000ff8500720c */ /* 0x000ff60003f45320 */
[----:B------:R-:W-:Y:S02]  /*6b00*/  @!UPT UIADD3 URZ, UPT, UPT, URZ, URZ, URZ ;  /* 0x000000fffffff290 */ /* 0x000fe4000fffe0ff */
[----:B------:R-:W4:Y:S01]  /*6b10*/  @P2 LDC.64 R2, c[0x0][0x8a8] ;  /* 0x00022a00ff022b82 */ /* 0x000f220000000a00 */
[----:B-1----:R-:W-:Y:S04]  /*6b20*/  @P2 IMAD R0, R134, UR36, RZ ;  /* 0x0000002486002c24 */ /* 0x002fe8000f8e02ff */
[----:B----4-:R-:W-:Y:S05]  /*6b30*/  @P2 IMAD.WIDE R2, R0, 0x4, R2 ;  /* 0x0000000400022825 */ /* 0x010fea00078e0202 */
[----:B--2--5:R2:W5:Y:S02]  /*6b40*/  @P2 LDG.E R70, desc[UR6][R2.64] ;  /* 0x0000000602462981 */ /* 0x024564000c1e1900 */
[----:B--2---:R-:W4:Y:S02]  /*6b50*/  @!P2 LDC R70, c[0x0][0x8a0] ;  /* 0x00022800ff46ab82 */ /* 0x004f240000000800 */
.L_x_121:
[----:B---3-5:R-:W-:Y:S01]  /*6b60*/  @P0 FSETP.NEU.AND P4, PT, R71, RZ, PT ;  /* 0x000000ff4700020b */ /* 0x028fe20003f8d000 */
[----:B-1----:R-:W-:Y:S01]  /*6b70*/  IMAD.U32 R0, RZ, RZ, UR4 ;  /* 0x00000004ff007e24 */ /* 0x002fe2000f8e00ff */
[----:B------:R-:W-:Y:S01]  /*6b80*/  @P0 LOP3.LUT P2, RZ, R141, 0xff, RZ, 0xc0, !PT ;  /* 0x000000ff8dff0812 */ /* 0x000fe2000784c0ff */
[----:B------:R-:W-:Y:S01]  /*6b90*/  BSSY B1, `(.L_x_122) ;  /* 0x000003d000017945 */ /* 0x000fe20003800000 */
[----:B------:R-:W-:Y:S02]  /*6ba0*/  @P0 SEL R2, RZ, 0xffffffff, P4 ;  /* 0xffffffffff020807 */ /* 0x000fe40002000000 */
[----:B------:R-:W-:Y:S02]  /*6bb0*/  CS2R R18, SRZ ;  /* 0x0000000000127805 */ /* 0x000fe4000001ff00 */
[----:B------:R-:W-:Y:S02]  /*6bc0*/  LEA R22, R68, UR44, 0x3 ;  /* 0x0000002c44167c11 */ /* 0x000fe4000f8e18ff */
[----:B------:R-:W-:Y:S02]  /*6bd0*/  CS2R R16, SRZ ;  /* 0x0000000000107805 */ /* 0x000fe4000001ff00 */
[----:B------:R-:W-:Y:S02]  /*6be0*/  @P1 SEL R2, R0, R2, !P2 ;  /* 0x0000000200021207 */ /* 0x000fe40005000000 */
[----:B------:R-:W-:Y:S02]  /*6bf0*/  CS2R R26, SRZ ;  /* 0x00000000001a7805 */ /* 0x000fe4000001ff00 */
[----:B------:R-:W-:Y:S02]  /*6c00*/  SHF.L.U32 R4, R146, 0x1f, RZ ;  /* 0x0000001f92047819 */ /* 0x000fe400000006ff */
[----:B------:R-:W-:Y:S02]  /*6c10*/  CS2R R24, SRZ ;  /* 0x0000000000187805 */ /* 0x000fe4000001ff00 */
[----:B------:R-:W-:Y:S02]  /*6c20*/  @P0 LOP3.LUT R2, R2, 0x1, RZ, 0xc0, !PT ;  /* 0x0000000102020812 */ /* 0x000fe400078ec0ff */
[----:B------:R-:W-:Y:S02]  /*6c30*/  CS2R R30, SRZ ;  /* 0x00000000001e7805 */ /* 0x000fe4000001ff00 */
[----:B------:R-:W-:Y:S02]  /*6c40*/  PLOP3.LUT P5, PT, PT, PT, PT, 0x8, 0x80 ;  /* 0x000000000080781c */ /* 0x000fe40003fae170 */
[----:B------:R-:W-:Y:S02]  /*6c50*/  CS2R R28, SRZ ;  /* 0x00000000001c7805 */ /* 0x000fe4000001ff00 */
[----:B------:R-:W-:Y:S01]  /*6c60*/  ISETP.NE.U32.OR P1, PT, R2, 0x1, !P0 ;  /* 0x000000010200780c */ /* 0x000fe20004725470 */
[----:B------:R-:W-:Y:S01]  /*6c70*/  IMAD R2, R68, 0x40, R69 ;  /* 0x0000004044027824 */ /* 0x000fe200078e0245 */
[----:B------:R-:W-:Y:S02]  /*6c80*/  CS2R R34, SRZ ;  /* 0x0000000000227805 */ /* 0x000fe4000001ff00 */
[----:B------:R-:W-:Y:S09]  /*6c90*/  CS2R R32, SRZ ;  /* 0x0000000000207805 */ /* 0x000ff2000001ff00 */
[----:B------:R-:W-:Y:S04]  /*6ca0*/  @P1 SHF.L.U32 R0, R144, 0x1f, RZ ;  /* 0x0000001f90001819 */ /* 0x000fe800000006ff */
[----:B------:R-:W1:Y:S01]  /*6cb0*/  @P1 SYNCS.PHASECHK.TRANS64.TRYWAIT P0, [UR44+0x220], R0 ;  /* 0x00022000ff0015a7 */ /* 0x000e62000800112c */
[----:B------:R2:W3:Y:S01]  /*6cc0*/  SYNCS.PHASECHK.TRANS64.TRYWAIT P4, [R22+URZ+0x260], R4 ;  /* 0x00026004160075a7 */ /* 0x0004e200080811ff */
[----:B-1----:R-:W-:Y:S01]  /*6cd0*/  @P1 PLOP3.LUT P5, PT, P0, PT, PT, 0x8, 0x80 ;  /* 0x000000000080181c */ /* 0x002fe200007ae170 */
[----:B------:R-:W-:Y:S01]  /*6ce0*/  @!UPT UIADD3 URZ, UPT, UPT, URZ, URZ, URZ ;  /* 0x000000fffffff290 */ /* 0x000fe2000fffe0ff */
[----:B--23--:R-:W-:Y:S11]  /*6cf0*/  @!P1 BRA `(.L_x_123) ;  /* 0x0000000000989947 */ /* 0x00cff60003800000 */
[----:B------:R-:W-:Y:S01]  /*6d00*/  ISETP.NE.U32.AND P0, PT, RZ, UR56, PT ;  /* 0x00000038ff007c0c */ /* 0x000fe2000bf05070 */
[----:B------:R-:W-:Y:S01]  /*6d10*/  BSSY B0, `(.L_x_124) ;  /* 0x0000016000007945 */ /* 0x000fe20003800000 */
[----:B------:R-:W-:Y:S02]  /*6d20*/  FSETP.NEU.AND P2, PT, R71, RZ, PT ;  /* 0x000000ff4700720b */ /* 0x000fe40003f4d000 */
[----:B------:R-:W-:Y:S02]  /*6d30*/  CS2R R34, SRZ ;  /* 0x0000000000227805 */ /* 0x000fe4000001ff00 */
[----:B------:R-:W-:Y:S02]  /*6d40*/  ISETP.NE.AND.EX P0, PT, RZ, UR57, PT, P0 ;  /* 0x00000039ff007c0c */ /* 0x000fe4000bf05300 */
[----:B------:R-:W-:Y:S02]  /*6d50*/  CS2R R32, SRZ ;  /* 0x0000000000207805 */ /* 0x000fe4000001ff00 */
[----:B------:R-:W-:Y:S02]  /*6d60*/  LOP3.LUT P1, RZ, R141, 0xff, RZ, 0xc0, !PT ;  /* 0x000000ff8dff7812 */ /* 0x000fe4000782c0ff */
[----:B------:R-:W-:Y:S02]  /*6d70*/  CS2R R30, SRZ ;  /* 0x00000000001e7805 */ /* 0x000fe4000001ff00 */
[----:B------:R-:W-:Y:S02]  /*6d80*/  SEL R0, RZ, 0xffffffff, P2 ;  /* 0xffffffffff007807 */ /* 0x000fe40001000000 */
[----:B------:R-:W-:Y:S02]  /*6d90*/  CS2R R28, SRZ ;  /* 0x00000000001c7805 */ /* 0x000fe4000001ff00 */
[----:B------:R-:W-:Y:S02]  /*6da0*/  SEL R3, RZ, 0xffffffff, P0 ;  /* 0xffffffffff037807 */ /* 0x000fe40000000000 */
[----:B------:R-:W-:Y:S02]  /*6db0*/  CS2R R26, SRZ ;  /* 0x00000000001a7805 */ /* 0x000fe4000001ff00 */
[----:B------:R-:W-:Y:S02]  /*6dc0*/  CS2R R24, SRZ ;  /* 0x0000000000187805 */ /* 0x000fe4000001ff00 */
[----:B------:R-:W-:Y:S02]  /*6dd0*/  CS2R R18, SRZ ;  /* 0x0000000000127805 */ /* 0x000fe4000001ff00 */
[----:B------:R-:W-:Y:S02]  /*6de0*/  @P3 SEL R0, R3, R0, !P1 ;  /* 0x0000000003003207 */ /* 0x000fe40004800000 */
[----:B------:R-:W-:Y:S02]  /*6df0*/  CS2R R16, SRZ ;  /* 0x0000000000107805 */ /* 0x000fe4000001ff00 */
[----:B------:R-:W-:Y:S04]  /*6e00*/  LOP3.LUT R0, R0, 0x1, RZ, 0xc0, !PT ;  /* 0x0000000100007812 */ /* 0x000fe800078ec0ff */
[----:B------:R-:W-:Y:S01]  /*6e10*/  ISETP.NE.U32.AND P0, PT, R0, 0x1, PT ;  /* 0x000000010000780c */ /* 0x000fe20003f05070 */
[----:B------:R-:W-:Y:S01]  /*6e20*/  @!UPT UIADD3 URZ, UPT, UPT, URZ, URZ, URZ ;  /* 0x000000fffffff290 */ /* 0x000fe2000fffe0ff */
[----:B------:R-:W-:Y:S11]  /*6e30*/  @!P5 BRA `(.L_x_125) ;  /* 0x00000000000cd947 */ /* 0x000ff60003800000 */
[----:B------:R-:W-:Y:S04]  /*6e40*/  SHF.L.U32 R3, R144, 0x1f, RZ ;  /* 0x0000001f90037819 */ /* 0x000fe800000006ff */
[----:B------:R-:W1:Y:S02]  /*6e50*/  SYNCS.PHASECHK.TRANS64.TRYWAIT P1, [UR44+0x220], R3 ;  /* 0x00022003ff0075a7 */ /* 0x000e64000802112c */
[----:B-1----:R-:W-:Y:S05]  /*6e60*/  @!P1 BRA `(.L_x_126) ;  /* 0x00000028002c9947 */ /* 0x002fea0003800000 */
.L_x_125:
[----:B------:R-:W-:Y:S05]  /*6e70*/  BSYNC B0 ;  /* 0x0000000000007941 */ /* 0x000fea0003800000 */
.L_x_124:
[----:B------:R2:W3:Y:S01]  /*6e80*/  @P0 LDS.128 R32, [R140+UR44+0x400] ;  /* 0x0004002c8c200984 */ /* 0x0004e20008000c00 */
[----:B------:R-:W-:Y:S01]  /*6e90*/  UIADD3 UR4, UPT, UPT, UR44, 0x228, URZ ;  /* 0x000002282c047890 */ /* 0x000fe2000fffe0ff */
[----:B------:R-:W-:Y:S02]  /*6ea0*/  LOP3.LUT R144, R144, 0x1, RZ, 0x3c, !PT ;  /* 0x0000000190907812 */ /* 0x000fe400078e3cff */
[----:B------:R2:W1:Y:S01]  /*6eb0*/  @P0 LDS.128 R28, [R149+0x10] ;  /* 0x00001000951c0984 */ /* 0x0004620000000c00 */
[----:B------:R-:W-:Y:S03]  /*6ec0*/  UPRMT UR4, UR61, 0x654, UR4 ;  /* 0x000006543d047896 */ /* 0x000fe60008000004 */
[----:B------:R2:W1:Y:S04]  /*6ed0*/  @P0 LDS.128 R24, [R148+0x20] ;  /* 0x0000200094180984 */ /* 0x0004680000000c00 */
[----:B------:R2:W1:Y:S01]  /*6ee0*/  @P0 LDS.128 R16, [R147+0x30] ;  /* 0x0000300093100984 */ /* 0x0004620000000c00 */
[----:B------:R-:W-:Y:S01]  /*6ef0*/  @!PT LDS RZ, [RZ] ;  /* 0x00000000fffff984 */ /* 0x000fe20000000800 */
[----:B------:R-:W-:Y:S01]  /*6f00*/  @!PT LDS RZ, [RZ] ;  /* 0x00000000fffff984 */ /* 0x000fe20000000800 */
[----:B------:R-:W-:Y:S01]  /*6f10*/  @!PT LDS RZ, [RZ] ;  /* 0x00000000fffff984 */ /* 0x000fe20000000800 */
[----:B------:R-:W-:Y:S01]  /*6f20*/  @!PT LDS RZ, [RZ] ;  /* 0x00000000fffff984 */ /* 0x000fe20000000800 */
[----:B------:R5:W-:Y:S06]  /*6f30*/  MEMBAR.ALL.CTA ;  /* 0x0000000000007992 */ /* 0x000bec0000008000 */
[----:B-----5:R-:W5:Y:S02]  /*6f40*/  FENCE.VIEW.ASYNC.S ;  /* 0x00000000000073c6 */ /* 0x020f640000000000 */
[----:B-----5:R-:W-:Y:S01]  /*6f50*/  SYNCS.ARRIVE.TRANS64.RED.A1T0 RZ, [UR4], RZ ;  /* 0x000000ffffff79a7 */ /* 0x020fe20008100404 */
.L_x_123:
[----:B------:R-:W-:Y:S05]  /*6f60*/  BSYNC B1 ;  /* 0x0000000000017941 */ /* 0x000fea0003800000 */
.L_x_122:
[----:B-1----:R-:W-:Y:S04]  /*6f70*/  SHF.R.U32.HI R0, RZ, 0x15, R2 ;  /* 0x00000015ff007819 */ /* 0x002fe80000011602 */
[----:B------:R-:W-:Y:S01]  /*6f80*/  LOP3.LUT P0, RZ, R0, 0x3, R142, 0x48, !PT ;  /* 0x0000000300ff7812 */ /* 0x000fe2000780488e */
[----:B------:R-:W-:Y:S01]  /*6f90*/  @!UPT UIADD3 URZ, UPT, UPT, URZ, URZ, URZ ;  /* 0x000000fffffff290 */ /* 0x000fe2000fffe0ff */
[----:B------:R-:W-:Y:S11]  /*6fa0*/  @P4 BRA `(.L_x_127) ;  /* 0x0000000000084947 */ /* 0x000ff60003800000 */
[----:B------:R-:W1:Y:S02]  /*6fb0*/  SYNCS.PHASECHK.TRANS64.TRYWAIT P1, [R22+URZ+0x260], R4 ;  /* 0x00026004160075a7 */ /* 0x000e6400080211ff */
[----:B-1----:R-:W-:Y:S05]  /*6fc0*/  @!P1 BRA `(.L_x_128) ;  /* 0x0000002400ec9947 */ /* 0x002fea0003800000 */
.L_x_127:
[----:B------:R-:W-:Y:S05]  /*6fd0*/  @!P0 BRA `(.L_x_129) ;  /* 0x0000000000408947 */ /* 0x000fea0003800000 */
[----:B------:R-:W1:Y:S01]  /*6fe0*/  LDCU.64 UR8, c[0x4][0x70] ;  /* 0x01000e00ff0877ac */ /* 0x000e620008000a00 */
[----:B------:R-:W-:Y:S01]  /*6ff0*/  MOV R15, 0x0 ;  /* 0x00000000000f7802 */ /* 0x000fe20000000f00 */
[----:B------:R-:W-:Y:S02]  /*7000*/  HFMA2 R12, -RZ, RZ, 0, 5.9604644775390625e-08 ;  /* 0x00000001ff0c7431 */ /* 0x000fe400000001ff */
[----:B------:R-:W-:Y:S02]  /*7010*/  IMAD.MOV.U32 R8, RZ, RZ, 0x192 ;  /* 0x00000192ff087424 */ /* 0x000fe400078e00ff */
[----:B------:R-:W-:Y:S01]  /*7020*/  IMAD.MOV.U32 R13, RZ, RZ, RZ ;  /* 0x000000ffff0d7224 */ /* 0x000fe200078e00ff */
[----:B------:R-:W5:Y:S01]  /*7030*/  LDCU.64 UR6, c[0x4][0x78] ;  /* 0x01000f00ff0677ac */ /* 0x000f620008000a00 */
[----:B------:R-:W2:Y:S01]  /*7040*/  LDC.64 R14, c[0x4][R15] ;  /* 0x010000000f0e7b82 */ /* 0x000ea20000000a00 */
[----:B------:R-:W3:Y:S01]  /*7050*/  LDCU.64 UR4, c[0x4][0x10] ;  /* 0x01000200ff0477ac */ /* 0x000ee20008000a00 */
[----:B-1----:R-:W-:Y:S01]  /*7060*/  MOV R5, UR9 ;  /* 0x0000000900057c02 */ /* 0x002fe20008000f00 */
[----:B------:R-:W-:Y:S01]  /*7070*/  IMAD.U32 R4, RZ, RZ, UR8 ;  /* 0x00000008ff047e24 */ /* 0x000fe2000f8e00ff */
[----:B-----5:R-:W-:Y:S01]  /*7080*/  MOV R7, UR7 ;  /* 0x0000000700077c02 */ /* 0x020fe20008000f00 */
[----:B------:R-:W-:Y:S01]  /*7090*/  IMAD.U32 R6, RZ, RZ, UR6 ;  /* 0x00000006ff067e24 */ /* 0x000fe2000f8e00ff */
[----:B---3--:R-:W-:Y:S01]  /*70a0*/  MOV R11, UR5 ;  /* 0x00000005000b7c02 */ /* 0x008fe20008000f00 */
[----:B------:R-:W-:Y:S02]  /*70b0*/  IMAD.U32 R10, RZ, RZ, UR4 ;  /* 0x00000004ff0a7e24 */ /* 0x000fe4000f8e00ff */
[----:B------:R-:W-:Y:S07]  /*70c0*/  LEPC R20, `(.L_x_129) ;  /* 0x000000001014794e */ /* 0x000fee0000000000 */
[----:B--2-4-:R-:W-:Y:S05]  /*70d0*/  CALL.ABS.NOINC R14 ;  /* 0x000000000e007343 */ /* 0x014fea0003c00000 */
.L_x_129:
[----:B------:R-:W-:Y:S01]  /*70e0*/  LOP3.LUT P0, RZ, R131, 0x60, RZ, 0xc0, !PT ;  /* 0x0000006083ff7812 */ /* 0x000fe2000780c0ff */
[----:B------:R-:W-:Y:S05]  /*70f0*/  WARPSYNC.ALL ;  /* 0x0000000000007948 */ /* 0x000fea0003800000 */
[----:B------:R-:W-:Y:S01]  /*7100*/  R2UR UR4, R2 ;  /* 0x00000000020472ca */ /* 0x000fe200000e0000 */
[----:B------:R-:W-:Y:S01]  /*7110*/  BSSY.RECONVERGENT B0, `(.L_x_130) ;  /* 0x0000120000007945 */ /* 0x000fe20003800200 */
[----:B---3--:R-:W-:Y:S02]  /*7120*/  F2FP.F16.E5M2.UNPACK_B R2, R32 ;  /* 0x00000020ff02723e */ /* 0x008fe400020004ff */
[-C--:B------:R-:W-:Y:S02]  /*7130*/  F2FP.F16.E5M2.UNPACK_B R21, R33.reuse ;  /* 0x00000021ff15723e */ /* 0x080fe400020004ff */
[----:B------:R-:W-:Y:S01]  /*7140*/  F2FP.F16.E5M2.UNPACK_B R12, R28 ;  /* 0x0000001cff0c723e */ /* 0x000fe200020004ff */
[----:B------:R-:W-:Y:S01]  /*7150*/  HADD2.F32 R0, -RZ, R2.H0_H0 ;  /* 0x20000002ff007230 */ /* 0x000fe20000004100 */
[----:B------:R-:W-:Y:S01]  /*7160*/  F2FP.F16.E5M2.UNPACK_B R32, R32.H1 ;  /* 0x00000020ff20723e */ /* 0x000fe200030004ff */
[--C-:B------:R-:W-:Y:S01]  /*7170*/  HADD2.F32 R73, -RZ, R21.reuse.H0_H0 ;  /* 0x20000015ff497230 */ /* 0x100fe20000004100 */
[----:B------:R-:W-:Y:S01]  /*7180*/  F2FP.F16.E5M2.UNPACK_B R33, R33.H1 ;  /* 0x00000021ff21723e */ /* 0x000fe200030004ff */
[----:B------:R-:W-:Y:S01]  /*7190*/  HADD2.F32 R74, -RZ, R21.H1_H1 ;  /* 0x30000015ff4a7230 */ /* 0x000fe20000004100 */
[-C--:B------:R-:W-:Y:S01]  /*71a0*/  F2FP.F16.E5M2.UNPACK_B R20, R34.reuse ;  /* 0x00000022ff14723e */ /* 0x080fe200020004ff */
[--C-:B------:R-:W-:Y:S01]  /*71b0*/  HADD2.F32 R3, -RZ, R32.reuse.H0_H0 ;  /* 0x20000020ff037230 */ /* 0x100fe20000004100 */
[----:B------:R-:W-:Y:S01]  /*71c0*/  F2FP.F16.E5M2.UNPACK_B R15, R34.H1 ;  /* 0x00000022ff0f723e */ /* 0x000fe200030004ff */
[----:B------:R-:W-:Y:S01]  /*71d0*/  HADD2.F32 R72, -RZ, R32.H1_H1 ;  /* 0x30000020ff487230 */ /* 0x000fe20000004100 */
[-C--:B------:R-:W-:Y:S01]  /*71e0*/  F2FP.F16.E5M2.UNPACK_B R14, R35.reuse ;  /* 0x00000023ff0e723e */ /* 0x080fe200020004ff */
[--C-:B------:R-:W-:Y:S01]  /*71f0*/  HADD2.F32 R75, -RZ, R33.reuse.H0_H0 ;  /* 0x20000021ff4b7230 */ /* 0x100fe20000004100 */
[----:B------:R-:W-:Y:S01]  /*7200*/  F2FP.F16.E5M2.UNPACK_B R13, R35.H1 ;  /* 0x00000023ff0d723e */ /* 0x000fe200030004ff */
[----:B------:R-:W-:Y:S01]  /*7210*/  HADD2.F32 R76, -RZ, R33.H1_H1 ;  /* 0x30000021ff4c7230 */ /* 0x000fe20000004100 */
[----:B------:R-:W-:Y:S01]  /*7220*/  F2FP.F16.E5M2.UNPACK_B R28, R28.H1 ;  /* 0x0000001cff1c723e */ /* 0x000fe200030004ff */
[--C-:B------:R-:W-:Y:S01]  /*7230*/  HADD2.F32 R77, -RZ, R20.reuse.H0_H0 ;  /* 0x20000014ff4d7230 */ /* 0x100fe20000004100 */
[-C--:B------:R-:W-:Y:S01]  /*7240*/  F2FP.F16.E5M2.UNPACK_B R11, R29.reuse ;  /* 0x0000001dff0b723e */ /* 0x080fe200020004ff */
        /* <DEDUP_REMOVED lines=15> */
[----:B------:R-:W-:Y:S01]  /*7340*/  R2UR UR5, R22 ;  /* 0x00000000160572ca */ /* 0x000fe200000e0000 */
        /* <DEDUP_REMOVED lines=29> */
[----:B------:R-:W-:Y:S01]  /*7520*/  IADD3 R68, PT, PT, R68, 0x1, RZ ;  /* 0x0000000144447810 */ /* 0x000fe20007ffe0ff */
[--C-:B------:R-:W-:Y:S02]  /*7530*/  HADD2.F32 R101, -RZ, R5.reuse.H0_H0 ;  /* 0x20000005ff657230 */ /* 0x100fe40000004100 */
[----:B------:R-:W-:Y:S02]  /*7540*/  HADD2.F32 R102, -RZ, R5.H1_H1 ;  /* 0x30000005ff667230 */ /* 0x000fe40000004100 */
[--C-:B------:R-:W-:Y:S02]  /*7550*/  HADD2.F32 R103, -RZ, R4.reuse.H0_H0 ;  /* 0x20000004ff677230 */ /* 0x100fe40000004100 */
[----:B------:R-:W-:Y:S02]  /*7560*/  HADD2.F32 R104, -RZ, R4.H1_H1 ;  /* 0x30000004ff687230 */ /* 0x000fe40000004100 */
[----:B------:R-:W1:Y:S01]  /*7570*/  LDTM.x64 R4, tmem[UR4] ;  /* 0x00000004000479ee */ /* 0x000e620008340000 */
[----:B------:R-:W-:Y:S01]  /*7580*/  NOP ;  /* 0x0000000000007918 */ /* 0x000fe20000000000 */
[----:B------:R-:W-:Y:S01]  /*7590*/  UIADD3 UR4, UPT, UPT, UR5, 0x280, URZ ;  /* 0x0000028005047890 */ /* 0x000fe2000fffe0ff */
[----:B------:R-:W-:Y:S02]  /*75a0*/  HADD2.F32 R2, -RZ, R2.H1_H1 ;  /* 0x30000002ff027230 */ /* 0x000fe40000004100 */
[--C-:B------:R-:W-:Y:S01]  /*75b0*/  HADD2.F32 R105, -RZ, R106.reuse.H0_H0 ;  /* 0x2000006aff697230 */ /* 0x100fe20000004100 */
[----:B------:R-:W-:Y:S01]  /*75c0*/  UPRMT UR4, UR61, 0x654, UR4 ;  /* 0x000006543d047896 */ /* 0x000fe20008000004 */
[----:B------:R-:W-:Y:S02]  /*75d0*/  HADD2.F32 R106, -RZ, R106.H1_H1 ;  /* 0x3000006aff6a7230 */ /* 0x000fe40000004100 */
[--C-:B------:R-:W-:Y:S02]  /*75e0*/  HADD2.F32 R109, -RZ, R110.reuse.H0_H0 ;  /* 0x2000006eff6d7230 */ /* 0x100fe40000004100 */
[----:B------:R-:W-:Y:S02]  /*75f0*/  HADD2.F32 R110, -RZ, R110.H1_H1 ;  /* 0x3000006eff6e7230 */ /* 0x000fe40000004100 */
[--C-:B------:R-:W-:Y:S02]  /*7600*/  HADD2.F32 R113, -RZ, R114.reuse.H0_H0 ;  /* 0x20000072ff717230 */ /* 0x100fe40000004100 */
[----:B-1----:R-:W-:Y:S01]  /*7610*/  SYNCS.ARRIVE.TRANS64.RED.A1T0 RZ, [UR4], RZ ;  /* 0x000000ffffff79a7 */ /* 0x002fe20008100404 */
[----:B------:R-:W-:Y:S02]  /*7620*/  HADD2.F32 R114, -RZ, R114.H1_H1 ;  /* 0x30000072ff727230 */ /* 0x000fe40000004100 */
[--C-:B------:R-:W-:Y:S02]  /*7630*/  HADD2.F32 R117, -RZ, R118.reuse.H0_H0 ;  /* 0x20000076ff757230 */ /* 0x100fe40000004100 */
[----:B------:R-:W-:Y:S02]  /*7640*/  HADD2.F32 R118, -RZ, R118.H1_H1 ;  /* 0x30000076ff767230 */ /* 0x000fe40000004100 */
[--C-:B------:R-:W-:Y:S02]  /*7650*/  HADD2.F32 R121, -RZ, R122.reuse.H0_H0 ;  /* 0x2000007aff797230 */ /* 0x100fe40000004100 */
[C---:B----4-:R-:W-:Y:S01]  /*7660*/  FMUL R4, R70.reuse, R4 ;  /* 0x0000000446047220 */ /* 0x050fe20000400000 */
[C---:B------:R-:W-:Y:S01]  /*7670*/  FMUL R5, R70.reuse, R5 ;  /* 0x0000000546057220 */ /* 0x040fe20000400000 */
[C---:B------:R-:W-:Y:S01]  /*7680*/  FMUL R8, R70.reuse, R8 ;  /* 0x0000000846087220 */ /* 0x040fe20000400000 */
[C---:B------:R-:W-:Y:S01]  /*7690*/  FMUL R9, R70.reuse, R9 ;  /* 0x0000000946097220 */ /* 0x040fe20000400000 */
[C---:B------:R-:W-:Y:S01]  /*76a0*/  FFMA R4, R71.reuse, R0, R4 ;  /* 0x0000000047047223 */ /* 0x040fe20000000004 */
[C---:B------:R-:W-:Y:S01]  /*76b0*/  FFMA R5, R71.reuse, R2, R5 ;  /* 0x0000000247057223 */ /* 0x040fe20000000005 */
[C---:B------:R-:W-:Y:S01]  /*76c0*/  FMUL R12, R70.reuse, R12 ;  /* 0x0000000c460c7220 */ /* 0x040fe20000400000 */
[C---:B------:R-:W-:Y:S01]  /*76d0*/  FMUL R13, R70.reuse, R13 ;  /* 0x0000000d460d7220 */ /* 0x040fe20000400000 */
[C---:B------:R-:W-:Y:S01]  /*76e0*/  FMUL R16, R70.reuse, R16 ;  /* 0x0000001046107220 */ /* 0x040fe20000400000 */
[C---:B------:R-:W-:Y:S01]  /*76f0*/  FMUL R17, R70.reuse, R17 ;  /* 0x0000001146117220 */ /* 0x040fe20000400000 */
[C---:B------:R-:W-:Y:S01]  /*7700*/  FMUL R0, R70.reuse, R20 ;  /* 0x0000001446007220 */ /* 0x040fe20000400000 */
[C---:B------:R-:W-:Y:S01]  /*7710*/  FMUL R2, R70.reuse, R21 ;  /* 0x0000001546027220 */ /* 0x040fe20000400000 */
[C---:B------:R-:W-:Y:S01]  /*7720*/  FMUL R21, R70.reuse, R28 ;  /* 0x0000001c46157220 */ /* 0x040fe20000400000 */
[----:B------:R-:W-:Y:S02]  /*7730*/  HADD2.F32 R122, -RZ, R122.H1_H1 ;  /* 0x3000007aff7a7230 */ /* 0x000fe40000004100 */
[C---:B------:R-:W-:Y:S01]  /*7740*/  FMUL R6, R70.reuse, R6 ;  /* 0x0000000646067220 */ /* 0x040fe20000400000 */
[--C-:B------:R-:W-:Y:S02]  /*7750*/  HADD2.F32 R125, -RZ, R126.reuse.H0_H0 ;  /* 0x2000007eff7d7230 */ /* 0x100fe40000004100 */
[C---:B------:R-:W-:Y:S01]  /*7760*/  FMUL R7, R70.reuse, R7 ;  /* 0x0000000746077220 */ /* 0x040fe20000400000 */
[----:B------:R-:W-:Y:S02]  /*7770*/  HADD2.F32 R126, -RZ, R126.H1_H1 ;  /* 0x3000007eff7e7230 */ /* 0x000fe40000004100 */
[C---:B------:R-:W-:Y:S01]  /*7780*/  FFMA R6, R71.reuse, R3, R6 ;  /* 0x0000000347067223 */ /* 0x040fe20000000006 */
[C---:B------:R-:W-:Y:S01]  /*7790*/  FMUL R10, R70.reuse, R10 ;  /* 0x0000000a460a7220 */ /* 0x040fe20000400000 */
[C---:B------:R-:W-:Y:S01]  /*77a0*/  FFMA R7, R71.reuse, R72, R7 ;  /* 0x0000004847077223 */ /* 0x040fe20000000007 */
[C---:B------:R-:W-:Y:S01]  /*77b0*/  FFMA R8, R71.reuse, R73, R8 ;  /* 0x0000004947087223 */ /* 0x040fe20000000008 */
[C---:B------:R-:W-:Y:S01]  /*77c0*/  FFMA R9, R71.reuse, R74, R9 ;  /* 0x0000004a47097223 */ /* 0x040fe20000000009 */
[C---:B------:R-:W-:Y:S01]  /*77d0*/  FFMA R10, R71.reuse, R75, R10 ;  /* 0x0000004b470a7223 */ /* 0x040fe2000000000a */
[--C-:B------:R-:W-:Y:S02]  /*77e0*/  HADD2.F32 R74, -RZ, R129.reuse.H0_H0 ;  /* 0x20000081ff4a7230 */ /* 0x100fe40000004100 */
[C---:B------:R-:W-:Y:S01]  /*77f0*/  FMUL R11, R70.reuse, R11 ;  /* 0x0000000b460b7220 */ /* 0x040fe20000400000 */
[----:B------:R-:W-:Y:S02]  /*7800*/  HADD2.F32 R75, -RZ, R129.H1_H1 ;  /* 0x30000081ff4b7230 */ /* 0x000fe40000004100 */
[C---:B------:R-:W-:Y:S01]  /*7810*/  FMUL R14, R70.reuse, R14 ;  /* 0x0000000e460e7220 */ /* 0x040fe20000400000 */
[--C-:B------:R-:W-:Y:S02]  /*7820*/  HADD2.F32 R72, -RZ, R130.reuse.H0_H0 ;  /* 0x20000082ff487230 */ /* 0x100fe40000004100 */
[C---:B------:R-:W-:Y:S01]  /*7830*/  FFMA R11, R71.reuse, R76, R11 ;  /* 0x0000004c470b7223 */ /* 0x040fe2000000000b */
[C---:B------:R-:W-:Y:S01]  /*7840*/  FFMA R12, R71.reuse, R77, R12 ;  /* 0x0000004d470c7223 */ /* 0x040fe2000000000c */
[----:B------:R-:W-:Y:S01]  /*7850*/  FFMA R13, R71, R78, R13 ;  /* 0x0000004e470d7223 */ /* 0x000fe2000000000d */
[----:B------:R-:W-:Y:S01]  /*7860*/  F2FP.SATFINITE.E5M2.F32.PACK_AB_MERGE_C R76, R7, R6, RZ ;  /* 0x00000006074c723e */ /* 0x000fe200048060ff */
[----:B------:R-:W-:Y:S01]  /*7870*/  FFMA R14, R71, R79, R14 ;  /* 0x0000004f470e7223 */ /* 0x000fe2000000000e */
[----:B------:R-:W-:Y:S01]  /*7880*/  F2FP.SATFINITE.E5M2.F32.PACK_AB_MERGE_C R129, R11, R10, RZ ;  /* 0x0000000a0b81723e */ /* 0x000fe200048060ff */
[C---:B------:R-:W-:Y:S01]  /*7890*/  FMUL R7, R70.reuse, R24 ;  /* 0x0000001846077220 */ /* 0x040fe20000400000 */
[C---:B------:R-:W-:Y:S01]  /*78a0*/  FMUL R10, R70.reuse, R25 ;  /* 0x00000019460a7220 */ /* 0x040fe20000400000 */
[C---:B------:R-:W-:Y:S01]  /*78b0*/  FMUL R25, R70.reuse, R32 ;  /* 0x0000002046197220 */ /* 0x040fe20000400000 */
[----:B------:R-:W-:Y:S02]  /*78c0*/  HADD2.F32 R73, -RZ, R130.H1_H1 ;  /* 0x30000082ff497230 */ /* 0x000fe40000004100 */
[C---:B------:R-:W-:Y:S01]  /*78d0*/  FMUL R15, R70.reuse, R15 ;  /* 0x0000000f460f7220 */ /* 0x040fe20000400000 */
[C---:B------:R-:W-:Y:S01]  /*78e0*/  FMUL R18, R70.reuse, R18 ;  /* 0x0000001246127220 */ /* 0x040fe20000400000 */
[C---:B------:R-:W-:Y:S01]  /*78f0*/  FMUL R19, R70.reuse, R19 ;  /* 0x0000001346137220 */ /* 0x040fe20000400000 */
[C---:B------:R-:W-:Y:S01]  /*7900*/  FMUL R3, R70.reuse, R22 ;  /* 0x0000001646037220 */ /* 0x040fe20000400000 */
[C---:B------:R-:W-:Y:S01]  /*7910*/  FFMA R15, R71.reuse, R80, R15 ;  /* 0x00000050470f7223 */ /* 0x040fe2000000000f */
[C---:B------:R-:W-:Y:S01]  /*7920*/  FFMA R16, R71.reuse, R81, R16 ;  /* 0x0000005147107223 */ /* 0x040fe20000000010 */
[C---:B------:R-:W-:Y:S01]  /*7930*/  FFMA R17, R71.reuse, R82, R17 ;  /* 0x0000005247117223 */ /* 0x040fe20000000011 */
[C---:B------:R-:W-:Y:S01]  /*7940*/  FFMA R18, R71.reuse, R83, R18 ;  /* 0x0000005347127223 */ /* 0x040fe20000000012 */
        /* <DEDUP_REMOVED lines=16> */
[----:B------:R-:W-:Y:S01]  /*7a50*/  FMUL R20, R70, R27 ;  /* 0x0000001b46147220 */ /* 0x000fe20000400000 */
[----:B------:R-:W-:Y:S01]  /*7a60*/  F2FP.SATFINITE.E5M2.F32.PACK_AB_MERGE_C R3, R6, R3, RZ ;  /* 0x000000030603723e */ /* 0x000fe200048060ff */
[C---:B------:R-:W-:Y:S01]  /*7a70*/  FMUL R23, R70.reuse, R30 ;  /* 0x0000001e46177220 */ /* 0x040fe20000400000 */
[C---:B------:R-:W-:Y:S01]  /*7a80*/  FMUL R30, R70.reuse, R37 ;  /* 0x00000025461e7220 */ /* 0x040fe20000400000 */
[C---:B------:R-:W-:Y:S01]  /*7a90*/  FFMA R20, R71.reuse, R92, R20 ;  /* 0x0000005c47147223 */ /* 0x040fe20000000014 */
[C---:B------:R-:W-:Y:S01]  /*7aa0*/  FFMA R21, R71.reuse, R93, R21 ;  /* 0x0000005d47157223 */ /* 0x040fe20000000015 */
[C---:B------:R-:W-:Y:S01]  /*7ab0*/  FFMA R22, R71.reuse, R94, R22 ;  /* 0x0000005e47167223 */ /* 0x040fe20000000016 */
[C---:B------:R-:W-:Y:S01]  /*7ac0*/  FFMA R23, R71.reuse, R95, R23 ;  /* 0x0000005f47177223 */ /* 0x040fe20000000017 */
        /* <DEDUP_REMOVED lines=12> */
[----:B------:R-:W-:Y:S01]  /*7b90*/  FMUL R38, R70, R45 ;  /* 0x0000002d46267220 */ /* 0x000fe20000400000 */
[C---:B------:R-:W-:Y:S01]  /*7ba0*/  FFMA R28, R71.reuse, R100, R28 ;  /* 0x00000064471c7223 */ /* 0x040fe2000000001c */
[----:B------:R-:W-:Y:S01]  /*7bb0*/  F2FP.SATFINITE.E5M2.F32.PACK_AB_MERGE_C R6, R22, R21, R6 ;  /* 0x000000151606723e */ /* 0x000fe20004806006 */
[C---:B------:R-:W-:Y:S01]  /*7bc0*/  FFMA R29, R71.reuse, R101, R29 ;  /* 0x00000065471d7223 */ /* 0x040fe2000000001d */
[C---:B------:R-:W-:Y:S01]  /*7bd0*/  FFMA R30, R71.reuse, R102, R30 ;  /* 0x00000066471e7223 */ /* 0x040fe2000000001e */
[----:B------:R-:W-:Y:S01]  /*7be0*/  FFMA R31, R71, R103, R31 ;  /* 0x00000067471f7223 */ /* 0x000fe2000000001f */
[C---:B------:R-:W-:Y:S01]  /*7bf0*/  FMUL R45, R70.reuse, R52 ;  /* 0x00000034462d7220 */ /* 0x040fe20000400000 */
[C---:B------:R-:W-:Y:S01]  /*7c00*/  FMUL R52, R70.reuse, R59 ;  /* 0x0000003b46347220 */ /* 0x040fe20000400000 */
[C---:B------:R-:W-:Y:S01]  /*7c10*/  FMUL R59, R70.reuse, R66 ;  /* 0x00000042463b7220 */ /* 0x040fe20000400000 */
[----:B------:R-:W-:Y:S01]  /*7c20*/  F2FP.SATFINITE.E5M2.F32.PACK_AB_MERGE_C R66, R13, R12, R14 ;  /* 0x0000000c0d42723e */ /* 0x000fe2000480600e */
[C---:B------:R-:W-:Y:S01]  /*7c30*/  FMUL R32, R70.reuse, R39 ;  /* 0x0000002746207220 */ /* 0x040fe20000400000 */
[--C-:B------:R-:W-:Y:S02]  /*7c40*/  HADD2.F32 R107, -RZ, R108.reuse.H0_H0 ;  /* 0x2000006cff6b7230 */ /* 0x100fe40000004100 */
[C---:B------:R-:W-:Y:S01]  /*7c50*/  FMUL R35, R70.reuse, R42 ;  /* 0x0000002a46237220 */ /* 0x040fe20000400000 */
[----:B------:R-:W-:Y:S02]  /*7c60*/  HADD2.F32 R108, -RZ, R108.H1_H1 ;  /* 0x3000006cff6c7230 */ /* 0x000fe40000004100 */
[C---:B------:R-:W-:Y:S01]  /*7c70*/  FFMA R32, R71.reuse, R104, R32 ;  /* 0x0000006847207223 */ /* 0x040fe20000000020 */
[----:B------:R-:W-:Y:S01]  /*7c80*/  FMUL R36, R70, R43 ;  /* 0x0000002b46247220 */ /* 0x000fe20000400000 */
[C---:B------:R-:W-:Y:S01]  /*7c90*/  FFMA R33, R71.reuse, R105, R33 ;  /* 0x0000006947217223 */ /* 0x040fe20000000021 */
[C---:B------:R-:W-:Y:S01]  /*7ca0*/  FFMA R34, R71.reuse, R106, R34 ;  /* 0x0000006a47227223 */ /* 0x040fe20000000022 */
[--C-:B------:R-:W-:Y:S01]  /*7cb0*/  HADD2.F32 R111, -RZ, R112.reuse.H0_H0 ;  /* 0x20000070ff6f7230 */ /* 0x100fe20000004100 */
[----:B------:R-:W-:Y:S01]  /*7cc0*/  F2FP.SATFINITE.E5M2.F32.PACK_AB_MERGE_C R32, R32, R31, RZ ;  /* 0x0000001f2020723e */ /* 0x000fe200048060ff */
[C---:B------:R-:W-:Y:S01]  /*7cd0*/  FFMA R35, R71.reuse, R107, R35 ;  /* 0x0000006b47237223 */ /* 0x040fe20000000023 */
[----:B------:R-:W-:Y:S02]  /*7ce0*/  HADD2.F32 R112, -RZ, R112.H1_H1 ;  /* 0x30000070ff707230 */ /* 0x000fe40000004100 */
[----:B------:R-:W-:Y:S01]  /*7cf0*/  FMUL R39, R70, R46 ;  /* 0x0000002e46277220 */ /* 0x000fe20000400000 */
[----:B------:R-:W-:Y:S01]  /*7d00*/  F2FP.SATFINITE.E5M2.F32.PACK_AB_MERGE_C R32, R30, R29, R32 ;  /* 0x0000001d1e20723e */ /* 0x000fe20004806020 */
[C---:B------:R-:W-:Y:S01]  /*7d10*/  FFMA R36, R71.reuse, R108, R36 ;  /* 0x0000006c47247223 */ /* 0x040fe20000000024 */
[C---:B------:R-:W-:Y:S01]  /*7d20*/  FMUL R40, R70.reuse, R47 ;  /* 0x0000002f46287220 */ /* 0x040fe20000400000 */
[C---:B------:R-:W-:Y:S01]  /*7d30*/  FFMA R37, R71.reuse, R109, R37 ;  /* 0x0000006d47257223 */ /* 0x040fe20000000025 */
[C---:B------:R-:W-:Y:S01]  /*7d40*/  FFMA R38, R71.reuse, R110, R38 ;  /* 0x0000006e47267223 */ /* 0x040fe20000000026 */
[C---:B------:R-:W-:Y:S01]  /*7d50*/  FMUL R42, R70.reuse, R49 ;  /* 0x00000031462a7220 */ /* 0x040fe20000400000 */
[--C-:B------:R-:W-:Y:S02]  /*7d60*/  HADD2.F32 R115, -RZ, R116.reuse.H0_H0 ;  /* 0x20000074ff737230 */ /* 0x100fe40000004100 */
[C---:B------:R-:W-:Y:S01]  /*7d70*/  FFMA R39, R71.reuse, R111, R39 ;  /* 0x0000006f47277223 */ /* 0x040fe20000000027 */
[----:B------:R-:W-:Y:S02]  /*7d80*/  HADD2.F32 R116, -RZ, R116.H1_H1 ;  /* 0x30000074ff747230 */ /* 0x000fe40000004100 */
[C---:B------:R-:W-:Y:S01]  /*7d90*/  FMUL R43, R70.reuse, R50 ;  /* 0x00000032462b7220 */ /* 0x040fe20000400000 */
[C---:B------:R-:W-:Y:S01]  /*7da0*/  FFMA R40, R71.reuse, R112, R40 ;  /* 0x0000007047287223 */ /* 0x040fe20000000028 */
[C---:B------:R-:W-:Y:S01]  /*7db0*/  FMUL R44, R70.reuse, R51 ;  /* 0x00000033462c7220 */ /* 0x040fe20000400000 */
[C---:B------:R-:W-:Y:S01]  /*7dc0*/  FFMA R41, R71.reuse, R113, R41 ;  /* 0x0000007147297223 */ /* 0x040fe20000000029 */
[C---:B------:R-:W-:Y:S01]  /*7dd0*/  FMUL R50, R70.reuse, R57 ;  /* 0x0000003946327220 */ /* 0x040fe20000400000 */
[C---:B------:R-:W-:Y:S01]  /*7de0*/  FMUL R57, R70.reuse, R64 ;  /* 0x0000004046397220 */ /* 0x040fe20000400000 */
[----:B------:R-:W-:Y:S01]  /*7df0*/  FFMA R42, R71, R114, R42 ;  /* 0x00000072472a7223 */ /* 0x000fe2000000002a */
[C---:B------:R-:W-:Y:S01]  /*7e00*/  FMUL R46, R70.reuse, R53 ;  /* 0x00000035462e7220 */ /* 0x040fe20000400000 */
[--C-:B------:R-:W-:Y:S01]  /*7e10*/  HADD2.F32 R119, -RZ, R120.reuse.H0_H0 ;  /* 0x20000078ff777230 */ /* 0x100fe20000004100 */
[----:B------:R-:W-:Y:S01]  /*7e20*/  F2FP.SATFINITE.E5M2.F32.PACK_AB_MERGE_C R64, R5, R4, R76 ;  /* 0x000000040540723e */ /* 0x000fe2000480604c */
[C---:B------:R-:W-:Y:S01]  /*7e30*/  FMUL R51, R70.reuse, R58 ;  /* 0x0000003a46337220 */ /* 0x040fe20000400000 */
[C---:B------:R-:W-:Y:S01]  /*7e40*/  FMUL R53, R70.reuse, R60 ;  /* 0x0000003c46357220 */ /* 0x040fe20000400000 */
[C---:B------:R-:W-:Y:S01]  /*7e50*/  FFMA R43, R71.reuse, R115, R43 ;  /* 0x00000073472b7223 */ /* 0x040fe2000000002b */
[----:B------:R-:W-:Y:S02]  /*7e60*/  HADD2.F32 R120, -RZ, R120.H1_H1 ;  /* 0x30000078ff787230 */ /* 0x000fe40000004100 */
[C---:B------:R-:W-:Y:S01]  /*7e70*/  FMUL R47, R70.reuse, R54 ;  /* 0x00000036462f7220 */ /* 0x040fe20000400000 */
[C---:B------:R-:W-:Y:S01]  /*7e80*/  FMUL R58, R70.reuse, R65 ;  /* 0x00000041463a7220 */ /* 0x040fe20000400000 */
[----:B------:R-:W-:Y:S01]  /*7e90*/  FMUL R60, R70, R67 ;  /* 0x00000043463c7220 */ /* 0x000fe20000400000 */
[----:B------:R-:W-:Y:S01]  /*7ea0*/  F2FP.SATFINITE.E5M2.F32.PACK_AB_MERGE_C R5, R20, R11, RZ ;  /* 0x0000000b1405723e */ /* 0x000fe200048060ff */
[----:B------:R-:W-:Y:S01]  /*7eb0*/  FFMA R44, R71, R116, R44 ;  /* 0x00000074472c7223 */ /* 0x000fe2000000002c */
[C---:B------:R-:W-:Y:S01]  /*7ec0*/  FMUL R48, R70.reuse, R55 ;  /* 0x0000003746307220 */ /* 0x040fe20000400000 */
[----:B------:R-:W-:Y:S01]  /*7ed0*/  F2FP.SATFINITE.E5M2.F32.PACK_AB_MERGE_C R65, R9, R8, R129 ;  /* 0x000000080941723e */ /* 0x000fe20004806081 */
[----:B------:R-:W-:Y:S01]  /*7ee0*/  FFMA R45, R71, R117, R45 ;  /* 0x00000075472d7223 */ /* 0x000fe2000000002d */
[----:B------:R-:W-:Y:S01]  /*7ef0*/  F2FP.SATFINITE.E5M2.F32.PACK_AB_MERGE_C R67, R17, R16, R18 ;  /* 0x000000101143723e */ /* 0x000fe20004806012 */
[----:B------:R-:W-:Y:S01]  /*7f00*/  FMUL R49, R70, R56 ;  /* 0x0000003846317220 */ /* 0x000fe20000400000 */
[C---:B------:R-:W-:Y:S01]  /*7f10*/  FFMA R46, R71.reuse, R118, R46 ;  /* 0x00000076472e7223 */ /* 0x040fe2000000002e */
[--C-:B------:R-:W-:Y:S02]  /*7f20*/  HADD2.F32 R123, -RZ, R124.reuse.H0_H0 ;  /* 0x2000007cff7b7230 */ /* 0x100fe40000004100 */
[C---:B------:R-:W-:Y:S01]  /*7f30*/  FFMA R47, R71.reuse, R119, R47 ;  /* 0x00000077472f7223 */ /* 0x040fe2000000002f */
[----:B------:R1:W-:Y:S01]  /*7f40*/  STS.128 [R140+UR44+0x2400], R64 ;  /* 0x002400408c007988 */ /* 0x0003e20008000c2c */
[----:B------:R-:W-:Y:S01]  /*7f50*/  HADD2.F32 R124, -RZ, R124.H1_H1 ;  /* 0x3000007cff7c7230 */ /* 0x000fe20000004100 */
[----:B------:R-:W-:Y:S01]  /*7f60*/  F2FP.SATFINITE.E5M2.F32.PACK_AB_MERGE_C R5, R10, R7, R5 ;  /* 0x000000070a05723e */ /* 0x000fe20004806005 */
[C---:B------:R-:W-:Y:S01]  /*7f70*/  FFMA R48, R71.reuse, R120, R48 ;  /* 0x0000007847307223 */ /* 0x040fe20000000030 */
[----:B------:R-:W-:Y:S01]  /*7f80*/  F2FP.SATFINITE.E5M2.F32.PACK_AB_MERGE_C R7, R28, R27, RZ ;  /* 0x0000001b1c07723e */ /* 0x000fe200048060ff */
        /* <DEDUP_REMOVED lines=8> */
[----:B------:R-:W-:Y:S01]  /*8010*/  FMUL R56, R70, R63 ;  /* 0x0000003f46387220 */ /* 0x000fe20000400000 */
[----:B------:R-:W-:Y:S01]  /*8020*/  F2FP.SATFINITE.E5M2.F32.PACK_AB_MERGE_C R4, R2, R0, R3 ;  /* 0x000000000204723e */ /* 0x000fe20004806003 */
[C---:B------:R-:W-:Y:S01]  /*8030*/  FFMA R53, R71.reuse, R125, R53 ;  /* 0x0000007d47357223 */ /* 0x040fe20000000035 */
[----:B------:R-:W-:Y:S01]  /*8040*/  F2FP.SATFINITE.E5M2.F32.PACK_AB_MERGE_C R7, R26, R25, R7 ;  /* 0x000000191a07723e */ /* 0x000fe20004806007 */
[C---:B------:R-:W-:Y:S01]  /*8050*/  FFMA R54, R71.reuse, R126, R54 ;  /* 0x0000007e47367223 */ /* 0x040fe20000000036 */
[C---:B------:R-:W-:Y:S01]  /*8060*/  FFMA R55, R71.reuse, R127, R55 ;  /* 0x0000007f47377223 */ /* 0x040fe20000000037 */
[----:B------:R-:W-:Y:S01]  /*8070*/  F2FP.SATFINITE.E5M2.F32.PACK_AB_MERGE_C R35, R36, R35, RZ ;  /* 0x000000232423723e */ /* 0x000fe200048060ff */
[C---:B------:R-:W-:Y:S01]  /*8080*/  FFMA R56, R71.reuse, R128, R56 ;  /* 0x0000008047387223 */ /* 0x040fe20000000038 */
[----:B------:R1:W-:Y:S01]  /*8090*/  STS.128 [R149+0x2010], R4 ;  /* 0x0020100495007388 */ /* 0x0003e20000000c00 */
[----:B------:R-:W-:Y:S01]  /*80a0*/  F2FP.SATFINITE.E5M2.F32.PACK_AB_MERGE_C R39, R40, R39, RZ ;  /* 0x000000272827723e */ /* 0x000fe200048060ff */
[C---:B------:R-:W-:Y:S01]  /*80b0*/  FFMA R57, R71.reuse, R72, R57 ;  /* 0x0000004847397223 */ /* 0x040fe20000000039 */
[----:B------:R-:W-:Y:S01]  /*80c0*/  F2FP.SATFINITE.E5M2.F32.PACK_AB_MERGE_C R43, R44, R43, RZ ;  /* 0x0000002b2c2b723e */ /* 0x000fe200048060ff */
[C---:B------:R-:W-:Y:S01]  /*80d0*/  FFMA R58, R71.reuse, R73, R58 ;  /* 0x00000049473a7223 */ /* 0x040fe2000000003a */
[C---:B------:R-:W-:Y:S01]  /*80e0*/  FFMA R59, R71.reuse, R74, R59 ;  /* 0x0000004a473b7223 */ /* 0x040fe2000000003b */
[----:B------:R-:W-:Y:S01]  /*80f0*/  F2FP.SATFINITE.E5M2.F32.PACK_AB_MERGE_C R33, R34, R33, R35 ;  /* 0x000000212221723e */ /* 0x000fe20004806023 */
[----:B------:R-:W-:Y:S01]  /*8100*/  FFMA R60, R71, R75, R60 ;  /* 0x0000004b473c7223 */ /* 0x000fe2000000003c */
[----:B------:R-:W-:Y:S02]  /*8110*/  F2FP.SATFINITE.E5M2.F32.PACK_AB_MERGE_C R34, R38, R37, R39 ;  /* 0x000000252622723e */ /* 0x000fe40004806027 */
[----:B------:R-:W-:Y:S02]  /*8120*/  F2FP.SATFINITE.E5M2.F32.PACK_AB_MERGE_C R35, R42, R41, R43 ;  /* 0x000000292a23723e */ /* 0x000fe4000480602b */
[----:B------:R-:W-:Y:S02]  /*8130*/  F2FP.SATFINITE.E5M2.F32.PACK_AB_MERGE_C R51, R52, R51, RZ ;  /* 0x000000333433723e */ /* 0x000fe400048060ff */
[----:B------:R-:W-:Y:S01]  /*8140*/  F2FP.SATFINITE.E5M2.F32.PACK_AB_MERGE_C R48, R48, R47, RZ ;  /* 0x0000002f3030723e */ /* 0x000fe200048060ff */
[----:B------:R1:W-:Y:S01]  /*8150*/  STS.128 [R148+0x2020], R32 ;  /* 0x0020202094007388 */ /* 0x0003e20000000c00 */
[----:B------:R-:W-:Y:S02]  /*8160*/  F2FP.SATFINITE.E5M2.F32.PACK_AB_MERGE_C R55, R56, R55, RZ ;  /* 0x000000373837723e */ /* 0x000fe400048060ff */
[----:B------:R-:W-:Y:S02]  /*8170*/  F2FP.SATFINITE.E5M2.F32.PACK_AB_MERGE_C R59, R60, R59, RZ ;  /* 0x0000003b3c3b723e */ /* 0x000fe400048060ff */
[----:B------:R-:W-:Y:S02]  /*8180*/  F2FP.SATFINITE.E5M2.F32.PACK_AB_MERGE_C R49, R50, R49, R51 ;  /* 0x000000313231723e */ /* 0x000fe40004806033 */
[----:B------:R-:W-:Y:S02]  /*8190*/  F2FP.SATFINITE.E5M2.F32.PACK_AB_MERGE_C R48, R46, R45, R48 ;  /* 0x0000002d2e30723e */ /* 0x000fe40004806030 */
[----:B------:R-:W-:Y:S02]  /*81a0*/  F2FP.SATFINITE.E5M2.F32.PACK_AB_MERGE_C R50, R54, R53, R55 ;  /* 0x000000353632723e */ /* 0x000fe40004806037 */
[----:B------:R-:W-:Y:S05]  /*81b0*/  F2FP.SATFINITE.E5M2.F32.PACK_AB_MERGE_C R51, R58, R57, R59 ;  /* 0x000000393a33723e */ /* 0x000fea000480603b */
[----:B------:R1:W-:Y:S01]  /*81c0*/  STS.128 [R147+0x2030], R48 ;  /* 0x0020303093007388 */ /* 0x0003e20000000c00 */
[----:B------:R-:W-:Y:S01]  /*81d0*/  @!PT LDS RZ, [RZ] ;  /* 0x00000000fffff984 */ /* 0x000fe20000000800 */
[----:B------:R-:W-:Y:S01]  /*81e0*/  @!PT LDS RZ, [RZ] ;  /* 0x00000000fffff984 */ /* 0x000fe20000000800 */
[----:B------:R-:W-:Y:S01]  /*81f0*/  @!PT LDS RZ, [RZ] ;  /* 0x00000000fffff984 */ /* 0x000fe20000000800 */
[----:B------:R-:W-:Y:S01]  /*8200*/  @!PT LDS RZ, [RZ] ;  /* 0x00000000fffff984 */ /* 0x000fe20000000800 */
[----:B------:R3:W-:Y:S07]  /*8210*/  MEMBAR.ALL.CTA ;  /* 0x0000000000007992 */ /* 0x0007ee0000008000 */
[----:B---3--:R-:W3:Y:S02]  /*8220*/  FENCE.VIEW.ASYNC.S ;  /* 0x00000000000073c6 */ /* 0x008ee40000000000 */
[----:B---3--:R-:W-:Y:S06]  /*8230*/  BAR.SYNC.DEFER_BLOCKING 0x1, 0x80 ;  /* 0x0042000000007b1d */ /* 0x008fec0000010000 */
[----:B------:R-:W-:Y:S05]  /*8240*/  @P0 BRA `(.L_x_131) ;  /* 0x0000000000300947 */ /* 0x000fea0003800000 */
[----:B------:R-:W-:Y:S02]  /*8250*/  UIADD3 UR4, UPT, UPT, UR44, 0x2400, URZ ;  /* 0x000024002c047890 */ /* 0x000fe4000fffe0ff */
[----:B------:R-:W-:Y:S02]  /*8260*/  USHF.L.U32 UR9, UR45, 0x6, URZ ;  /* 0x000000062d097899 */ /* 0x000fe400080006ff */
[----:B------:R-:W-:Y:S02]  /*8270*/  USHF.L.U32 UR10, UR46, 0x7, URZ ;  /* 0x000000072e0a7899 */ /* 0x000fe400080006ff */
[----:B------:R-:W-:Y:S01]  /*8280*/  MOV R150, UR4 ;  /* 0x0000000400967c02 */ /* 0x000fe20008000f00 */
[----:B------:R-:W-:Y:S01]  /*8290*/  UIADD3 UR4, UP0, UPT, UR62, 0x680, URZ ;  /* 0x000006803e047890 */ /* 0x000fe2000ff1e0ff */
[----:B------:R-:W-:Y:S02]  /*82a0*/  UMOV UR11, UR36 ;  /* 0x00000024000b7c82 */ /* 0x000fe40008000000 */
[----:B------:R-:W-:Y:S01]  /*82b0*/  R2UR UR8, R150 ;  /* 0x00000000960872ca */ /* 0x000fe200000e0000 */
[----:B------:R-:W-:Y:S11]  /*82c0*/  UIADD3.X UR5, UPT, UPT, URZ, UR63, URZ, UP0, !UPT ;  /* 0x0000003fff057290 */ /* 0x000ff600087fe4ff */
[----:B------:R-:W-:Y:S01]  /*82d0*/  @!UPT UIADD3 URZ, UPT, UPT, URZ, URZ, URZ ;  /* 0x000000fffffff290 */ /* 0x000fe2000fffe0ff */
[----:B------:R3:W-:Y:S01]  /*82e0*/  UTMASTG.3D [UR8], [UR4] ;  /* 0x00000008040073b5 */ /* 0x0007e20008010000 */
[----:B------:R0:W-:Y:S01]  /*82f0*/  UTMACMDFLUSH ;  /* 0x00000000000079b7 */ /* 0x0001e20000000000 */
[----:B---3--:R-:W-:Y:S04]  /*8300*/  DEPBAR.LE SB0, 0x0 ;  /* 0x000080000000791a */ /* 0x008fe80000000000 */
.L_x_131:
[----:B------:R-:W-:Y:S05]  /*8310*/  BSYNC.RECONVERGENT B0 ;  /* 0x0000000000007941 */ /* 0x000fea0003800200 */
.L_x_130:
[----:B------:R-:W-:Y:S01]  /*8320*/  BAR.SYNC.DEFER_BLOCKING 0x1, 0x80 ;  /* 0x0042000000007b1d */ /* 0x000fe20000010000 */
[----:B------:R-:W-:Y:S01]  /*8330*/  ISETP.NE.AND P0, PT, R143, 0x2, PT ;  /* 0x000000028f00780c */ /* 0x000fe20003f05270 */
[----:B------:R-:W-:Y:S01]  /*8340*/  UISETP.NE.AND UP0, UPT, UR47, URZ, UPT ;  /* 0x000000ff2f00728c */ /* 0x000fe2000bf05270 */
[----:B------:R-:W-:Y:S01]  /*8350*/  ISETP.NE.AND P1, PT, R68, 0x4, PT ;  /* 0x000000044400780c */ /* 0x000fe20003f25270 */
[----:B------:R-:W-:Y:S01]  /*8360*/  UIADD3 UR45, UPT, UPT, UR37, UR55, URZ ;  /* 0x00000037252d7290 */ /* 0x000fe2000fffe0ff */
[----:B------:R-:W-:Y:S01]  /*8370*/  SEL R2, RZ, 0x1, P0 ;  /* 0x00000001ff027807 */ /* 0x000fe20000000000 */
[----:B------:R-:W-:Y:S01]  /*8380*/  UIADD3 UR46, UPT, UPT, UR38, UR58, URZ ;  /* 0x0000003a262e7290 */ /* 0x000fe2000fffe0ff */
[----:B------:R-:W-:Y:S02]  /*8390*/  SEL R0, RZ, 0x1, P1 ;  /* 0x00000001ff007807 */ /* 0x000fe40000800000 */
[----:B------:R-:W-:Y:S02]  /*83a0*/  LOP3.LUT R145, R145, R2, RZ, 0x3c, !PT ;  /* 0x0000000291917212 */ /* 0x000fe400078e3cff */
[----:B------:R-:W-:Y:S02]  /*83b0*/  LOP3.LUT R146, R146, R0, RZ, 0x3c, !PT ;  /* 0x0000000092927212 */ /* 0x000fe400078e3cff */
[----:B------:R-:W-:Y:S02]  /*83c0*/  SEL R143, R143, RZ, P0 ;  /* 0x000000ff8f8f7207 */ /* 0x000fe40000000000 */
[----:B------:R-:W-:Y:S01]  /*83d0*/  SEL R68, R68, RZ, P1 ;  /* 0x000000ff44447207 */ /* 0x000fe20000800000 */
[----:B------:R-:W-:Y:S01]  /*83e0*/  UMOV UR36, UR54 ;  /* 0x0000003600247c82 */ /* 0x000fe20008000000 */
[----:B------:R-:W-:Y:S05]  /*83f0*/  BRA.U UP0, `(.L_x_132) ;  /* 0xffffffdd00187547 */ /* 0x000fea000b83ffff */
[----:B------:R-:W-:Y:S05]  /*8400*/  EXIT ;  /* 0x000000000000794d */ /* 0x000fea0003800000 */
.L_x_25:
[----:B-1----:R1:W2:Y:S02]  /*8410*/  SYNCS.PHASECHK.TRANS64.TRYWAIT P0, [R0+URZ+0x2b0], R2 ;  /* 0x0002b002000075a7 */ /* 0x0022a400080011ff */
[----:B--2---:R-:W-:Y:S05]  /*8420*/  @!P0 NANOSLEEP.SYNCS 0x989680 ;  /* 0x009896800000895d */ /* 0x004fea0003900000 */
[----:B------:R-:W2:Y:S02]  /*8430*/  @!P0 SYNCS.PHASECHK.TRANS64 P0, [R0+URZ+0x2b0], R2 ;  /* 0x0002b002000085a7 */ /* 0x000ea400080010ff */
[----:B--2---:R-:W-:Y:S05]  /*8440*/  @!P0 BRA `(.L_x_25) ;  /* 0xfffffffc00f08947 */ /* 0x004fea000383ffff */
[----:B------:R-:W-:Y:S05]  /*8450*/  BRA `(.L_x_133) ;  /* 0xffffff98003c7947 */ /* 0x000fea000383ffff */
.L_x_28:
[----:B-1----:R-:W-:-:S07]  /*8460*/  MOV R0, UR33 ;  /* 0x0000002100007c02 */ /* 0x002fce0008000f00 */
.L_x_134:
[----:B-1----:R1:W2:Y:S02]  /*8470*/  SYNCS.PHASECHK.TRANS64.TRYWAIT P0, [R0+URZ+0x110], R3 ;  /* 0x00011003000075a7 */ /* 0x0022a400080011ff */
[----:B--2---:R-:W-:Y:S05]  /*8480*/  @!P0 NANOSLEEP.SYNCS 0x989680 ;  /* 0x009896800000895d */ /* 0x004fea0003900000 */
[----:B------:R-:W2:Y:S02]  /*8490*/  @!P0 SYNCS.PHASECHK.TRANS64 P0, [R0+URZ+0x110], R3 ;  /* 0x00011003000085a7 */ /* 0x000ea400080010ff */
[----:B--2---:R-:W-:Y:S05]  /*84a0*/  @!P0 BRA `(.L_x_134) ;  /* 0xfffffffc00f08947 */ /* 0x004fea000383ffff */
[----:B------:R-:W-:Y:S05]  /*84b0*/  BRA `(.L_x_27) ;  /* 0xffffff98007c7947 */ /* 0x000fea000383ffff */
.L_x_35:
[----:B-1----:R-:W-:-:S07]  /*84c0*/  MOV R0, UR17 ;  /* 0x0000001100007c02 */ /* 0x002fce0008000f00 */
.L_x_135:
[----:B-1----:R1:W2:Y:S02]  /*84d0*/  SYNCS.PHASECHK.TRANS64.TRYWAIT P0, [R0+URZ+0x110], R3 ;  /* 0x00011003000075a7 */ /* 0x0022a400080011ff */
[----:B--2---:R-:W-:Y:S05]  /*84e0*/  @!P0 NANOSLEEP.SYNCS 0x989680 ;  /* 0x009896800000895d */ /* 0x004fea0003900000 */
[----:B------:R-:W2:Y:S02]  /*84f0*/  @!P0 SYNCS.PHASECHK.TRANS64 P0, [R0+URZ+0x110], R3 ;  /* 0x00011003000085a7 */ /* 0x000ea400080010ff */
[----:B--2---:R-:W-:Y:S05]  /*8500*/  @!P0 BRA `(.L_x_135) ;  /* 0xfffffffc00f08947 */ /* 0x004fea000383ffff */
[----:B------:R-:W-:Y:S05]  /*8510*/  BRA `(.L_x_34) ;  /* 0xffffff9c00387947 */ /* 0x000fea000383ffff */
.L_x_40:
[----:B-1----:R1:W2:Y:S02]  /*8520*/  SYNCS.PHASECHK.TRANS64.TRYWAIT P0, [R3+URZ+0x240], R0 ;  /* 0x00024000030075a7 */ /* 0x0022a400080011ff */
[----:B--2---:R-:W-:Y:S05]  /*8530*/  @!P0 NANOSLEEP.SYNCS 0x989680 ;  /* 0x009896800000895d */ /* 0x004fea0003900000 */
[----:B------:R-:W2:Y:S02]  /*8540*/  @!P0 SYNCS.PHASECHK.TRANS64 P0, [R3+URZ+0x240], R0 ;  /* 0x00024000030085a7 */ /* 0x000ea400080010ff */
[----:B--2---:R-:W-:Y:S05]  /*8550*/  @!P0 BRA `(.L_x_40) ;  /* 0xfffffffc00f08947 */ /* 0x004fea000383ffff */
[----:B------:R-:W-:Y:S05]  /*8560*/  BRA `(.L_x_136) ;  /* 0xffffff9c00d87947 */ /* 0x000fea000383ffff */
.L_x_44:
[----:B------:R-:W-:-:S07]  /*8570*/  MOV R0, UR4 ;  /* 0x0000000400007c02 */ /* 0x000fce0008000f00 */
.L_x_137:
[----:B-1----:R1:W2:Y:S02]  /*8580*/  SYNCS.PHASECHK.TRANS64.TRYWAIT P0, [R0+URZ], R2 ;  /* 0x00000002000075a7 */ /* 0x0022a400080011ff */
[----:B--2---:R-:W-:Y:S05]  /*8590*/  @!P0 NANOSLEEP.SYNCS 0x989680 ;  /* 0x009896800000895d */ /* 0x004fea0003900000 */
[----:B------:R-:W2:Y:S02]  /*85a0*/  @!P0 SYNCS.PHASECHK.TRANS64 P0, [R0+URZ], R2 ;  /* 0x00000002000085a7 */ /* 0x000ea400080010ff */
[----:B--2---:R-:W-:Y:S05]  /*85b0*/  @!P0 BRA `(.L_x_137) ;  /* 0xfffffffc00f08947 */ /* 0x004fea000383ffff */
[----:B------:R-:W-:Y:S05]  /*85c0*/  BRA `(.L_x_138) ;  /* 0xffffffa4007c7947 */ /* 0x000fea000383ffff */
.L_x_45:
[----:B------:R-:W-:-:S07]  /*85d0*/  MOV R0, UR5 ;  /* 0x0000000500007c02 */ /* 0x000fce0008000f00 */
.L_x_139:
[----:B-1----:R1:W2:Y:S02]  /*85e0*/  SYNCS.PHASECHK.TRANS64.TRYWAIT P0, [R0+URZ], R3 ;  /* 0x00000003000075a7 */ /* 0x0022a400080011ff */
[----:B--2---:R-:W-:Y:S05]  /*85f0*/  @!P0 NANOSLEEP.SYNCS 0x989680 ;  /* 0x009896800000895d */ /* 0x004fea0003900000 */
[----:B------:R-:W2:Y:S02]  /*8600*/  @!P0 SYNCS.PHASECHK.TRANS64 P0, [R0+URZ], R3 ;  /* 0x00000003000085a7 */ /* 0x000ea400080010ff */
[----:B--2---:R-:W-:Y:S05]  /*8610*/  @!P0 BRA `(.L_x_139) ;  /* 0xfffffffc00f08947 */ /* 0x004fea000383ffff */
[----:B------:R-:W-:Y:S05]  /*8620*/  BRA `(.L_x_140) ;  /* 0xffffffa400887947 */ /* 0x000fea000383ffff */
.L_x_46:
[----:B------:R-:W-:-:S07]  /*8630*/  MOV R0, UR5 ;  /* 0x0000000500007c02 */ /* 0x000fce0008000f00 */
.L_x_141:
[----:B-1----:R1:W2:Y:S02]  /*8640*/  SYNCS.PHASECHK.TRANS64.TRYWAIT P0, [R0+URZ], R3 ;  /* 0x00000003000075a7 */ /* 0x0022a400080011ff */
[----:B--2---:R-:W-:Y:S05]  /*8650*/  @!P0 NANOSLEEP.SYNCS 0x989680 ;  /* 0x009896800000895d */ /* 0x004fea0003900000 */
[----:B------:R-:W2:Y:S02]  /*8660*/  @!P0 SYNCS.PHASECHK.TRANS64 P0, [R0+URZ], R3 ;  /* 0x00000003000085a7 */ /* 0x000ea400080010ff */
[----:B--2---:R-:W-:Y:S05]  /*8670*/  @!P0 BRA `(.L_x_141) ;  /* 0xfffffffc00f08947 */ /* 0x004fea000383ffff */
[----:B------:R-:W-:Y:S05]  /*8680*/  BRA `(.L_x_142) ;  /* 0xffffffa400947947 */ /* 0x000fea000383ffff */
.L_x_47:
[----:B------:R-:W-:-:S07]  /*8690*/  MOV R0, UR5 ;  /* 0x0000000500007c02 */ /* 0x000fce0008000f00 */
.L_x_143:
[----:B-1----:R1:W2:Y:S02]  /*86a0*/  SYNCS.PHASECHK.TRANS64.TRYWAIT P0, [R0+URZ], R3 ;  /* 0x00000003000075a7 */ /* 0x0022a400080011ff */
[----:B--2---:R-:W-:Y:S05]  /*86b0*/  @!P0 NANOSLEEP.SYNCS 0x989680 ;  /* 0x009896800000895d */ /* 0x004fea0003900000 */
[----:B------:R-:W2:Y:S02]  /*86c0*/  @!P0 SYNCS.PHASECHK.TRANS64 P0, [R0+URZ], R3 ;  /* 0x00000003000085a7 */ /* 0x000ea400080010ff */
[----:B--2---:R-:W-:Y:S05]  /*86d0*/  @!P0 BRA `(.L_x_143) ;  /* 0xfffffffc00f08947 */ /* 0x004fea000383ffff */
[----:B------:R-:W-:Y:S05]  /*86e0*/  BRA `(.L_x_144) ;  /* 0xffffffa400a07947 */ /* 0x000fea000383ffff */
.L_x_48:
[----:B------:R-:W-:-:S07]  /*86f0*/  MOV R0, UR5 ;  /* 0x0000000500007c02 */ /* 0x000fce0008000f00 */
.L_x_145:
[----:B-1----:R1:W2:Y:S02]  /*8700*/  SYNCS.PHASECHK.TRANS64.TRYWAIT P0, [R0+URZ], R3 ;  /* 0x00000003000075a7 */ /* 0x0022a400080011ff */
[----:B--2---:R-:W-:Y:S05]  /*8710*/  @!P0 NANOSLEEP.SYNCS 0x989680 ;  /* 0x009896800000895d */ /* 0x004fea0003900000 */
[----:B------:R-:W2:Y:S02]  /*8720*/  @!P0 SYNCS.PHASECHK.TRANS64 P0, [R0+URZ], R3 ;  /* 0x00000003000085a7 */ /* 0x000ea400080010ff */
[----:B--2---:R-:W-:Y:S05]  /*8730*/  @!P0 BRA `(.L_x_145) ;  /* 0xfffffffc00f08947 */ /* 0x004fea000383ffff */
[----:B------:R-:W-:Y:S05]  /*8740*/  BRA `(.L_x_146) ;  /* 0xffffffa400ac7947 */ /* 0x000fea000383ffff */
.L_x_49:
[----:B------:R-:W-:-:S07]  /*8750*/  MOV R0, UR5 ;  /* 0x0000000500007c02 */ /* 0x000fce0008000f00 */
.L_x_147:
[----:B-1----:R1:W2:Y:S02]  /*8760*/  SYNCS.PHASECHK.TRANS64.TRYWAIT P0, [R0+URZ], R3 ;  /* 0x00000003000075a7 */ /* 0x0022a400080011ff */
[----:B--2---:R-:W-:Y:S05]  /*8770*/  @!P0 NANOSLEEP.SYNCS 0x989680 ;  /* 0x009896800000895d */ /* 0x004fea0003900000 */
[----:B------:R-:W2:Y:S02]  /*8780*/  @!P0 SYNCS.PHASECHK.TRANS64 P0, [R0+URZ], R3 ;  /* 0x00000003000085a7 */ /* 0x000ea400080010ff */
[----:B--2---:R-:W-:Y:S05]  /*8790*/  @!P0 BRA `(.L_x_147) ;  /* 0xfffffffc00f08947 */ /* 0x004fea000383ffff */
[----:B------:R-:W-:Y:S05]  /*87a0*/  BRA `(.L_x_148) ;  /* 0xffffffa400b87947 */ /* 0x000fea000383ffff */
.L_x_50:
[----:B------:R-:W-:-:S07]  /*87b0*/  MOV R0, UR5 ;  /* 0x0000000500007c02 */ /* 0x000fce0008000f00 */
.L_x_149:
[----:B-1----:R1:W2:Y:S02]  /*87c0*/  SYNCS.PHASECHK.TRANS64.TRYWAIT P0, [R0+URZ], R3 ;  /* 0x00000003000075a7 */ /* 0x0022a400080011ff */
[----:B--2---:R-:W-:Y:S05]  /*87d0*/  @!P0 NANOSLEEP.SYNCS 0x989680 ;  /* 0x009896800000895d */ /* 0x004fea0003900000 */
[----:B------:R-:W2:Y:S02]  /*87e0*/  @!P0 SYNCS.PHASECHK.TRANS64 P0, [R0+URZ], R3 ;  /* 0x00000003000085a7 */ /* 0x000ea400080010ff */
[----:B--2---:R-:W-:Y:S05]  /*87f0*/  @!P0 BRA `(.L_x_149) ;  /* 0xfffffffc00f08947 */ /* 0x004fea000383ffff */
[----:B------:R-:W-:Y:S05]  /*8800*/  BRA `(.L_x_150) ;  /* 0xffffffa400c47947 */ /* 0x000fea000383ffff */
.L_x_51:
[----:B------:R-:W-:-:S07]  /*8810*/  MOV R0, UR5 ;  /* 0x0000000500007c02 */ /* 0x000fce0008000f00 */
.L_x_151:
[----:B-1----:R1:W2:Y:S02]  /*8820*/  SYNCS.PHASECHK.TRANS64.TRYWAIT P0, [R0+URZ], R3 ;  /* 0x00000003000075a7 */ /* 0x0022a400080011ff */
[----:B--2---:R-:W-:Y:S05]  /*8830*/  @!P0 NANOSLEEP.SYNCS 0x989680 ;  /* 0x009896800000895d */ /* 0x004fea0003900000 */
[----:B------:R-:W2:Y:S02]  /*8840*/  @!P0 SYNCS.PHASECHK.TRANS64 P0, [R0+URZ], R3 ;  /* 0x00000003000085a7 */ /* 0x000ea400080010ff */
[----:B--2---:R-:W-:Y:S05]  /*8850*/  @!P0 BRA `(.L_x_151) ;  /* 0xfffffffc00f08947 */ /* 0x004fea000383ffff */
[----:B------:R-:W-:Y:S05]  /*8860*/  BRA `(.L_x_152) ;  /* 0xffffffa400d07947 */ /* 0x000fea000383ffff */
.L_x_52:
[----:B------:R-:W-:-:S07]  /*8870*/  MOV R0, UR5 ;  /* 0x0000000500007c02 */ /* 0x000fce0008000f00 */
.L_x_153:
[----:B-1----:R1:W2:Y:S02]  /*8880*/  SYNCS.PHASECHK.TRANS64.TRYWAIT P0, [R0+URZ], R3 ;  /* 0x00000003000075a7 */ /* 0x0022a400080011ff */
[----:B--2---:R-:W-:Y:S05]  /*8890*/  @!P0 NANOSLEEP.SYNCS 0x989680 ;  /* 0x009896800000895d */ /* 0x004fea0003900000 */
[----:B------:R-:W2:Y:S02]  /*88a0*/  @!P0 SYNCS.PHASECHK.TRANS64 P0, [R0+URZ], R3 ;  /* 0x00000003000085a7 */ /* 0x000ea400080010ff */
[----:B--2---:R-:W-:Y:S05]  /*88b0*/  @!P0 BRA `(.L_x_153) ;  /* 0xfffffffc00f08947 */ /* 0x004fea000383ffff */
[----:B------:R-:W-:Y:S05]  /*88c0*/  BRA `(.L_x_154) ;  /* 0xffffffa400dc7947 */ /* 0x000fea000383ffff */
.L_x_53:
[----:B------:R-:W-:-:S07]  /*88d0*/  MOV R0, UR5 ;  /* 0x0000000500007c02 */ /* 0x000fce0008000f00 */
.L_x_155:
[----:B-1----:R1:W2:Y:S02]  /*88e0*/  SYNCS.PHASECHK.TRANS64.TRYWAIT P0, [R0+URZ], R3 ;  /* 0x00000003000075a7 */ /* 0x0022a400080011ff */
[----:B--2---:R-:W-:Y:S05]  /*88f0*/  @!P0 NANOSLEEP.SYNCS 0x989680 ;  /* 0x009896800000895d */ /* 0x004fea0003900000 */
[----:B------:R-:W2:Y:S02]  /*8900*/  @!P0 SYNCS.PHASECHK.TRANS64 P0, [R0+URZ], R3 ;  /* 0x00000003000085a7 */ /* 0x000ea400080010ff */
[----:B--2---:R-:W-:Y:S05]  /*8910*/  @!P0 BRA `(.L_x_155) ;  /* 0xfffffffc00f08947 */ /* 0x004fea000383ffff */
[----:B------:R-:W-:Y:S05]  /*8920*/  BRA `(.L_x_156) ;  /* 0xffffffa400e87947 */ /* 0x000fea000383ffff */
.L_x_54:
[----:B------:R-:W-:-:S07]  /*8930*/  MOV R0, UR5 ;  /* 0x0000000500007c02 */ /* 0x000fce0008000f00 */
.L_x_157:
[----:B-1----:R1:W2:Y:S02]  /*8940*/  SYNCS.PHASECHK.TRANS64.TRYWAIT P0, [R0+URZ], R3 ;  /* 0x00000003000075a7 */ /* 0x0022a400080011ff */
[----:B--2---:R-:W-:Y:S05]  /*8950*/  @!P0 NANOSLEEP.SYNCS 0x989680 ;  /* 0x009896800000895d */ /* 0x004fea0003900000 */
[----:B------:R-:W2:Y:S02]  /*8960*/  @!P0 SYNCS.PHASECHK.TRANS64 P0, [R0+URZ], R3 ;  /* 0x00000003000085a7 */ /* 0x000ea400080010ff */
[----:B--2---:R-:W-:Y:S05]  /*8970*/  @!P0 BRA `(.L_x_157) ;  /* 0xfffffffc00f08947 */ /* 0x004fea000383ffff */
[----:B------:R-:W-:Y:S05]  /*8980*/  BRA `(.L_x_158) ;  /* 0xffffffa400f47947 */ /* 0x000fea000383ffff */
.L_x_55:
[----:B------:R-:W-:-:S07]  /*8990*/  MOV R0, UR5 ;  /* 0x0000000500007c02 */ /* 0x000fce0008000f00 */
.L_x_159:
[----:B-1----:R1:W2:Y:S02]  /*89a0*/  SYNCS.PHASECHK.TRANS64.TRYWAIT P0, [R0+URZ], R3 ;  /* 0x00000003000075a7 */ /* 0x0022a400080011ff */
[----:B--2---:R-:W-:Y:S05]  /*89b0*/  @!P0 NANOSLEEP.SYNCS 0x989680 ;  /* 0x009896800000895d */ /* 0x004fea0003900000 */
[----:B------:R-:W2:Y:S02]  /*89c0*/  @!P0 SYNCS.PHASECHK.TRANS64 P0, [R0+URZ], R3 ;  /* 0x00000003000085a7 */ /* 0x000ea400080010ff */
[----:B--2---:R-:W-:Y:S05]  /*89d0*/  @!P0 BRA `(.L_x_159) ;  /* 0xfffffffc00f08947 */ /* 0x004fea000383ffff */
[----:B------:R-:W-:Y:S05]  /*89e0*/  BRA `(.L_x_160) ;  /* 0xffffffa800007947 */ /* 0x000fea000383ffff */
.L_x_56:
[----:B------:R-:W-:-:S07]  /*89f0*/  MOV R0, UR5 ;  /* 0x0000000500007c02 */ /* 0x000fce0008000f00 */
.L_x_161:
[----:B-1----:R1:W2:Y:S02]  /*8a00*/  SYNCS.PHASECHK.TRANS64.TRYWAIT P0, [R0+URZ], R3 ;  /* 0x00000003000075a7 */ /* 0x0022a400080011ff */
[----:B--2---:R-:W-:Y:S05]  /*8a10*/  @!P0 NANOSLEEP.SYNCS 0x989680 ;  /* 0x009896800000895d */ /* 0x004fea0003900000 */
[----:B------:R-:W2:Y:S02]  /*8a20*/  @!P0 SYNCS.PHASECHK.TRANS64 P0, [R0+URZ], R3 ;  /* 0x00000003000085a7 */ /* 0x000ea400080010ff */
[----:B--2---:R-:W-:Y:S05]  /*8a30*/  @!P0 BRA `(.L_x_161) ;  /* 0xfffffffc00f08947 */ /* 0x004fea000383ffff */
[----:B------:R-:W-:Y:S05]  /*8a40*/  BRA `(.L_x_162) ;  /* 0xffffffa8000c7947 */ /* 0x000fea000383ffff */
.L_x_57:
[----:B------:R-:W-:-:S07]  /*8a50*/  MOV R0, UR5 ;  /* 0x0000000500007c02 */ /* 0x000fce0008000f00 */
.L_x_163:
[----:B-1----:R1:W2:Y:S02]  /*8a60*/  SYNCS.PHASECHK.TRANS64.TRYWAIT P0, [R0+URZ], R3 ;  /* 0x00000003000075a7 */ /* 0x0022a400080011ff */
[----:B--2---:R-:W-:Y:S05]  /*8a70*/  @!P0 NANOSLEEP.SYNCS 0x989680 ;  /* 0x009896800000895d */ /* 0x004fea0003900000 */
[----:B------:R-:W2:Y:S02]  /*8a80*/  @!P0 SYNCS.PHASECHK.TRANS64 P0, [R0+URZ], R3 ;  /* 0x00000003000085a7 */ /* 0x000ea400080010ff */
[----:B--2---:R-:W-:Y:S05]  /*8a90*/  @!P0 BRA `(.L_x_163) ;  /* 0xfffffffc00f08947 */ /* 0x004fea000383ffff */
[----:B------:R-:W-:Y:S05]  /*8aa0*/  BRA `(.L_x_164) ;  /* 0xffffffa800187947 */ /* 0x000fea000383ffff */
.L_x_58:
[----:B------:R-:W-:-:S07]  /*8ab0*/  MOV R0, UR5 ;  /* 0x0000000500007c02 */ /* 0x000fce0008000f00 */
.L_x_165:
[----:B-1----:R1:W2:Y:S02]  /*8ac0*/  SYNCS.PHASECHK.TRANS64.TRYWAIT P0, [R0+URZ], R3 ;  /* 0x00000003000075a7 */ /* 0x0022a400080011ff */
[----:B--2---:R-:W-:Y:S05]  /*8ad0*/  @!P0 NANOSLEEP.SYNCS 0x989680 ;  /* 0x009896800000895d */ /* 0x004fea0003900000 */
[----:B------:R-:W2:Y:S02]  /*8ae0*/  @!P0 SYNCS.PHASECHK.TRANS64 P0, [R0+URZ], R3 ;  /* 0x00000003000085a7 */ /* 0x000ea400080010ff */
[----:B--2---:R-:W-:Y:S05]  /*8af0*/  @!P0 BRA `(.L_x_165) ;  /* 0xfffffffc00f08947 */ /* 0x004fea000383ffff */
[----:B------:R-:W-:Y:S05]  /*8b00*/  BRA `(.L_x_166) ;  /* 0xffffffa800247947 */ /* 0x000fea000383ffff */
.L_x_59:
[----:B------:R-:W-:-:S07]  /*8b10*/  MOV R0, UR5 ;  /* 0x0000000500007c02 */ /* 0x000fce0008000f00 */
.L_x_167:
[----:B-1----:R1:W2:Y:S02]  /*8b20*/  SYNCS.PHASECHK.TRANS64.TRYWAIT P0, [R0+URZ], R3 ;  /* 0x00000003000075a7 */ /* 0x0022a400080011ff */
[----:B--2---:R-:W-:Y:S05]  /*8b30*/  @!P0 NANOSLEEP.SYNCS 0x989680 ;  /* 0x009896800000895d */ /* 0x004fea0003900000 */
[----:B------:R-:W2:Y:S02]  /*8b40*/  @!P0 SYNCS.PHASECHK.TRANS64 P0, [R0+URZ], R3 ;  /* 0x00000003000085a7 */ /* 0x000ea400080010ff */
[----:B--2---:R-:W-:Y:S05]  /*8b50*/  @!P0 BRA `(.L_x_167) ;  /* 0xfffffffc00f08947 */ /* 0x004fea000383ffff */
[----:B------:R-:W-:Y:S05]  /*8b60*/  BRA `(.L_x_168) ;  /* 0xffffffa800307947 */ /* 0x000fea000383ffff */
.L_x_60:
[----:B------:R-:W-:-:S07]  /*8b70*/  MOV R0, UR5 ;  /* 0x0000000500007c02 */ /* 0x000fce0008000f00 */
.L_x_169:
[----:B-1----:R1:W2:Y:S02]  /*8b80*/  SYNCS.PHASECHK.TRANS64.TRYWAIT P0, [R0+URZ], R3 ;  /* 0x00000003000075a7 */ /* 0x0022a400080011ff */
[----:B--2---:R-:W-:Y:S05]  /*8b90*/  @!P0 NANOSLEEP.SYNCS 0x989680 ;  /* 0x009896800000895d */ /* 0x004fea0003900000 */
[----:B------:R-:W2:Y:S02]  /*8ba0*/  @!P0 SYNCS.PHASECHK.TRANS64 P0, [R0+URZ], R3 ;  /* 0x00000003000085a7 */ /* 0x000ea400080010ff */
[----:B--2---:R-:W-:Y:S05]  /*8bb0*/  @!P0 BRA `(.L_x_169) ;  /* 0xfffffffc00f08947 */ /* 0x004fea000383ffff */
[----:B------:R-:W-:Y:S05]  /*8bc0*/  BRA `(.L_x_170) ;  /* 0xffffffa8003c7947 */ /* 0x000fea000383ffff */
.L_x_61:
[----:B------:R-:W-:-:S07]  /*8bd0*/  MOV R0, UR5 ;  /* 0x0000000500007c02 */ /* 0x000fce0008000f00 */
.L_x_171:
[----:B-1----:R1:W2:Y:S02]  /*8be0*/  SYNCS.PHASECHK.TRANS64.TRYWAIT P0, [R0+URZ], R3 ;  /* 0x00000003000075a7 */ /* 0x0022a400080011ff */
[----:B--2---:R-:W-:Y:S05]  /*8bf0*/  @!P0 NANOSLEEP.SYNCS 0x989680 ;  /* 0x009896800000895d */ /* 0x004fea0003900000 */
[----:B------:R-:W2:Y:S02]  /*8c00*/  @!P0 SYNCS.PHASECHK.TRANS64 P0, [R0+URZ], R3 ;  /* 0x00000003000085a7 */ /* 0x000ea400080010ff */
[----:B--2---:R-:W-:Y:S05]  /*8c10*/  @!P0 BRA `(.L_x_171) ;  /* 0xfffffffc00f08947 */ /* 0x004fea000383ffff */
[----:B------:R-:W-:Y:S05]  /*8c20*/  BRA `(.L_x_172) ;  /* 0xffffffa800487947 */ /* 0x000fea000383ffff */
.L_x_62:
[----:B------:R-:W-:-:S07]  /*8c30*/  MOV R0, UR5 ;  /* 0x0000000500007c02 */ /* 0x000fce0008000f00 */
.L_x_173:
[----:B-1----:R1:W2:Y:S02]  /*8c40*/  SYNCS.PHASECHK.TRANS64.TRYWAIT P0, [R0+URZ], R3 ;  /* 0x00000003000075a7 */ /* 0x0022a400080011ff */
[----:B--2---:R-:W-:Y:S05]  /*8c50*/  @!P0 NANOSLEEP.SYNCS 0x989680 ;  /* 0x009896800000895d */ /* 0x004fea0003900000 */
[----:B------:R-:W2:Y:S02]  /*8c60*/  @!P0 SYNCS.PHASECHK.TRANS64 P0, [R0+URZ], R3 ;  /* 0x00000003000085a7 */ /* 0x000ea400080010ff */
[----:B--2---:R-:W-:Y:S05]  /*8c70*/  @!P0 BRA `(.L_x_173) ;  /* 0xfffffffc00f08947 */ /* 0x004fea000383ffff */
[----:B------:R-:W-:Y:S05]  /*8c80*/  BRA `(.L_x_174) ;  /* 0xffffffa800547947 */ /* 0x000fea000383ffff */
.L_x_63:
[----:B------:R-:W-:-:S07]  /*8c90*/  MOV R0, UR5 ;  /* 0x0000000500007c02 */ /* 0x000fce0008000f00 */
.L_x_175:
[----:B-1----:R1:W2:Y:S02]  /*8ca0*/  SYNCS.PHASECHK.TRANS64.TRYWAIT P0, [R0+URZ], R3 ;  /* 0x00000003000075a7 */ /* 0x0022a400080011ff */
[----:B--2---:R-:W-:Y:S05]  /*8cb0*/  @!P0 NANOSLEEP.SYNCS 0x989680 ;  /* 0x009896800000895d */ /* 0x004fea0003900000 */
[----:B------:R-:W2:Y:S02]  /*8cc0*/  @!P0 SYNCS.PHASECHK.TRANS64 P0, [R0+URZ], R3 ;  /* 0x00000003000085a7 */ /* 0x000ea400080010ff */
[----:B--2---:R-:W-:Y:S05]  /*8cd0*/  @!P0 BRA `(.L_x_175) ;  /* 0xfffffffc00f08947 */ /* 0x004fea000383ffff */
[----:B------:R-:W-:Y:S05]  /*8ce0*/  BRA `(.L_x_176) ;  /* 0xffffffa800607947 */ /* 0x000fea000383ffff */
.L_x_64:
[----:B------:R-:W-:-:S07]  /*8cf0*/  MOV R0, UR5 ;  /* 0x0000000500007c02 */ /* 0x000fce0008000f00 */
.L_x_177:
[----:B-1----:R1:W2:Y:S02]  /*8d00*/  SYNCS.PHASECHK.TRANS64.TRYWAIT P0, [R0+URZ], R3 ;  /* 0x00000003000075a7 */ /* 0x0022a400080011ff */
[----:B--2---:R-:W-:Y:S05]  /*8d10*/  @!P0 NANOSLEEP.SYNCS 0x989680 ;  /* 0x009896800000895d */ /* 0x004fea0003900000 */
[----:B------:R-:W2:Y:S02]  /*8d20*/  @!P0 SYNCS.PHASECHK.TRANS64 P0, [R0+URZ], R3 ;  /* 0x00000003000085a7 */ /* 0x000ea400080010ff */
[----:B--2---:R-:W-:Y:S05]  /*8d30*/  @!P0 BRA `(.L_x_177) ;  /* 0xfffffffc00f08947 */ /* 0x004fea000383ffff */
[----:B------:R-:W-:Y:S05]  /*8d40*/  BRA `(.L_x_178) ;  /* 0xffffffa8006c7947 */ /* 0x000fea000383ffff */
.L_x_65:
[----:B------:R-:W-:-:S07]  /*8d50*/  MOV R0, UR5 ;  /* 0x0000000500007c02 */ /* 0x000fce0008000f00 */
.L_x_179:
[----:B-1----:R1:W2:Y:S02]  /*8d60*/  SYNCS.PHASECHK.TRANS64.TRYWAIT P0, [R0+URZ], R3 ;  /* 0x00000003000075a7 */ /* 0x0022a400080011ff */
[----:B--2---:R-:W-:Y:S05]  /*8d70*/  @!P0 NANOSLEEP.SYNCS 0x989680 ;  /* 0x009896800000895d */ /* 0x004fea0003900000 */
[----:B------:R-:W2:Y:S02]  /*8d80*/  @!P0 SYNCS.PHASECHK.TRANS64 P0, [R0+URZ], R3 ;  /* 0x00000003000085a7 */ /* 0x000ea400080010ff */
[----:B--2---:R-:W-:Y:S05]  /*8d90*/  @!P0 BRA `(.L_x_179) ;  /* 0xfffffffc00f08947 */ /* 0x004fea000383ffff */
[----:B------:R-:W-:Y:S05]  /*8da0*/  BRA `(.L_x_180) ;  /* 0xffffffa800787947 */ /* 0x000fea000383ffff */
.L_x_66:
[----:B------:R-:W-:-:S07]  /*8db0*/  MOV R0, UR5 ;  /* 0x0000000500007c02 */ /* 0x000fce0008000f00 */
.L_x_181:
[----:B-1----:R1:W2:Y:S02]  /*8dc0*/  SYNCS.PHASECHK.TRANS64.TRYWAIT P0, [R0+URZ], R3 ;  /* 0x00000003000075a7 */ /* 0x0022a400080011ff */
[----:B--2---:R-:W-:Y:S05]  /*8dd0*/  @!P0 NANOSLEEP.SYNCS 0x989680 ;  /* 0x009896800000895d */ /* 0x004fea0003900000 */
[----:B------:R-:W2:Y:S02]  /*8de0*/  @!P0 SYNCS.PHASECHK.TRANS64 P0, [R0+URZ], R3 ;  /* 0x00000003000085a7 */ /* 0x000ea400080010ff */
[----:B--2---:R-:W-:Y:S05]  /*8df0*/  @!P0 BRA `(.L_x_181) ;  /* 0xfffffffc00f08947 */ /* 0x004fea000383ffff */
[----:B------:R-:W-:Y:S05]  /*8e00*/  BRA `(.L_x_182) ;  /* 0xffffffa800847947 */ /* 0x000fea000383ffff */
.L_x_67:
[----:B------:R-:W-:-:S07]  /*8e10*/  MOV R0, UR5 ;  /* 0x0000000500007c02 */ /* 0x000fce0008000f00 */
.L_x_183:
[----:B-1----:R1:W2:Y:S02]  /*8e20*/  SYNCS.PHASECHK.TRANS64.TRYWAIT P0, [R0+URZ], R3 ;  /* 0x00000003000075a7 */ /* 0x0022a400080011ff */
[----:B--2---:R-:W-:Y:S05]  /*8e30*/  @!P0 NANOSLEEP.SYNCS 0x989680 ;  /* 0x009896800000895d */ /* 0x004fea0003900000 */
[----:B------:R-:W2:Y:S02]  /*8e40*/  @!P0 SYNCS.PHASECHK.TRANS64 P0, [R0+URZ], R3 ;  /* 0x00000003000085a7 */ /* 0x000ea400080010ff */
[----:B--2---:R-:W-:Y:S05]  /*8e50*/  @!P0 BRA `(.L_x_183) ;  /* 0xfffffffc00f08947 */ /* 0x004fea000383ffff */
[----:B------:R-:W-:Y:S05]  /*8e60*/  BRA `(.L_x_184) ;  /* 0xffffffa800907947 */ /* 0x000fea000383ffff */
.L_x_68:
[----:B------:R-:W-:-:S07]  /*8e70*/  MOV R0, UR5 ;  /* 0x0000000500007c02 */ /* 0x000fce0008000f00 */
.L_x_185:
[----:B-1----:R1:W2:Y:S02]  /*8e80*/  SYNCS.PHASECHK.TRANS64.TRYWAIT P0, [R0+URZ], R3 ;  /* 0x00000003000075a7 */ /* 0x0022a400080011ff */
[----:B--2---:R-:W-:Y:S05]  /*8e90*/  @!P0 NANOSLEEP.SYNCS 0x989680 ;  /* 0x009896800000895d */ /* 0x004fea0003900000 */
[----:B------:R-:W2:Y:S02]  /*8ea0*/  @!P0 SYNCS.PHASECHK.TRANS64 P0, [R0+URZ], R3 ;  /* 0x00000003000085a7 */ /* 0x000ea400080010ff */
[----:B--2---:R-:W-:Y:S05]  /*8eb0*/  @!P0 BRA `(.L_x_185) ;  /* 0xfffffffc00f08947 */ /* 0x004fea000383ffff */
[----:B------:R-:W-:Y:S05]  /*8ec0*/  BRA `(.L_x_186) ;  /* 0xffffffa8009c7947 */ /* 0x000fea000383ffff */
.L_x_69:
[----:B------:R-:W-:-:S07]  /*8ed0*/  MOV R0, UR5 ;  /* 0x0000000500007c02 */ /* 0x000fce0008000f00 */
.L_x_187:
[----:B-1----:R1:W2:Y:S02]  /*8ee0*/  SYNCS.PHASECHK.TRANS64.TRYWAIT P0, [R0+URZ], R3 ;  /* 0x00000003000075a7 */ /* 0x0022a400080011ff */
[----:B--2---:R-:W-:Y:S05]  /*8ef0*/  @!P0 NANOSLEEP.SYNCS 0x989680 ;  /* 0x009896800000895d */ /* 0x004fea0003900000 */
[----:B------:R-:W2:Y:S02]  /*8f00*/  @!P0 SYNCS.PHASECHK.TRANS64 P0, [R0+URZ], R3 ;  /* 0x00000003000085a7 */ /* 0x000ea400080010ff */
[----:B--2---:R-:W-:Y:S05]  /*8f10*/  @!P0 BRA `(.L_x_187) ;  /* 0xfffffffc00f08947 */ /* 0x004fea000383ffff */
[----:B------:R-:W-:Y:S05]  /*8f20*/  BRA `(.L_x_188) ;  /* 0xffffffa800a87947 */ /* 0x000fea000383ffff */
.L_x_70:
[----:B------:R-:W-:-:S07]  /*8f30*/  MOV R0, UR5 ;  /* 0x0000000500007c02 */ /* 0x000fce0008000f00 */
.L_x_189:
[----:B-1----:R1:W2:Y:S02]  /*8f40*/  SYNCS.PHASECHK.TRANS64.TRYWAIT P0, [R0+URZ], R3 ;  /* 0x00000003000075a7 */ /* 0x0022a400080011ff */
[----:B--2---:R-:W-:Y:S05]  /*8f50*/  @!P0 NANOSLEEP.SYNCS 0x989680 ;  /* 0x009896800000895d */ /* 0x004fea0003900000 */
[----:B------:R-:W2:Y:S02]  /*8f60*/  @!P0 SYNCS.PHASECHK.TRANS64 P0, [R0+URZ], R3 ;  /* 0x00000003000085a7 */ /* 0x000ea400080010ff */
[----:B--2---:R-:W-:Y:S05]  /*8f70*/  @!P0 BRA `(.L_x_189) ;  /* 0xfffffffc00f08947 */ /* 0x004fea000383ffff */
[----:B------:R-:W-:Y:S05]  /*8f80*/  BRA `(.L_x_190) ;  /* 0xffffffa800b47947 */ /* 0x000fea000383ffff */
.L_x_71:
[----:B------:R-:W-:-:S07]  /*8f90*/  MOV R0, UR5 ;  /* 0x0000000500007c02 */ /* 0x000fce0008000f00 */
.L_x_191:
[----:B-1----:R1:W2:Y:S02]  /*8fa0*/  SYNCS.PHASECHK.TRANS64.TRYWAIT P0, [R0+URZ], R3 ;  /* 0x00000003000075a7 */ /* 0x0022a400080011ff */
[----:B--2---:R-:W-:Y:S05]  /*8fb0*/  @!P0 NANOSLEEP.SYNCS 0x989680 ;  /* 0x009896800000895d */ /* 0x004fea0003900000 */
[----:B------:R-:W2:Y:S02]  /*8fc0*/  @!P0 SYNCS.PHASECHK.TRANS64 P0, [R0+URZ], R3 ;  /* 0x00000003000085a7 */ /* 0x000ea400080010ff */
[----:B--2---:R-:W-:Y:S05]  /*8fd0*/  @!P0 BRA `(.L_x_191) ;  /* 0xfffffffc00f08947 */ /* 0x004fea000383ffff */
[----:B------:R-:W-:Y:S05]  /*8fe0*/  BRA `(.L_x_192) ;  /* 0xffffffa800c07947 */ /* 0x000fea000383ffff */
.L_x_72:
[----:B------:R-:W-:-:S07]  /*8ff0*/  MOV R0, UR5 ;  /* 0x0000000500007c02 */ /* 0x000fce0008000f00 */
.L_x_193:
[----:B-1----:R1:W2:Y:S02]  /*9000*/  SYNCS.PHASECHK.TRANS64.TRYWAIT P0, [R0+URZ], R3 ;  /* 0x00000003000075a7 */ /* 0x0022a400080011ff */
[----:B--2---:R-:W-:Y:S05]  /*9010*/  @!P0 NANOSLEEP.SYNCS 0x989680 ;  /* 0x009896800000895d */ /* 0x004fea0003900000 */
[----:B------:R-:W2:Y:S02]  /*9020*/  @!P0 SYNCS.PHASECHK.TRANS64 P0, [R0+URZ], R3 ;  /* 0x00000003000085a7 */ /* 0x000ea400080010ff */
[----:B--2---:R-:W-:Y:S05]  /*9030*/  @!P0 BRA `(.L_x_193) ;  /* 0xfffffffc00f08947 */ /* 0x004fea000383ffff */
[----:B------:R-:W-:Y:S05]  /*9040*/  BRA `(.L_x_194) ;  /* 0xffffffa800cc7947 */ /* 0x000fea000383ffff */
.L_x_73:
[----:B------:R-:W-:-:S07]  /*9050*/  MOV R0, UR5 ;  /* 0x0000000500007c02 */ /* 0x000fce0008000f00 */
.L_x_195:
[----:B-1----:R1:W2:Y:S02]  /*9060*/  SYNCS.PHASECHK.TRANS64.TRYWAIT P0, [R0+URZ], R3 ;  /* 0x00000003000075a7 */ /* 0x0022a400080011ff */
[----:B--2---:R-:W-:Y:S05]  /*9070*/  @!P0 NANOSLEEP.SYNCS 0x989680 ;  /* 0x009896800000895d */ /* 0x004fea0003900000 */
[----:B------:R-:W2:Y:S02]  /*9080*/  @!P0 SYNCS.PHASECHK.TRANS64 P0, [R0+URZ], R3 ;  /* 0x00000003000085a7 */ /* 0x000ea400080010ff */
[----:B--2---:R-:W-:Y:S05]  /*9090*/  @!P0 BRA `(.L_x_195) ;  /* 0xfffffffc00f08947 */ /* 0x004fea000383ffff */
[----:B------:R-:W-:Y:S05]  /*90a0*/  BRA `(.L_x_196) ;  /* 0xffffffa800d87947 */ /* 0x000fea000383ffff */
.L_x_74:
[----:B------:R-:W-:-:S07]  /*90b0*/  MOV R0, UR5 ;  /* 0x0000000500007c02 */ /* 0x000fce0008000f00 */
.L_x_197:
[----:B-1----:R1:W2:Y:S02]  /*90c0*/  SYNCS.PHASECHK.TRANS64.TRYWAIT P0, [R0+URZ], R3 ;  /* 0x00000003000075a7 */ /* 0x0022a400080011ff */
[----:B--2---:R-:W-:Y:S05]  /*90d0*/  @!P0 NANOSLEEP.SYNCS 0x989680 ;  /* 0x009896800000895d */ /* 0x004fea0003900000 */
[----:B------:R-:W2:Y:S02]  /*90e0*/  @!P0 SYNCS.PHASECHK.TRANS64 P0, [R0+URZ], R3 ;  /* 0x00000003000085a7 */ /* 0x000ea400080010ff */
[----:B--2---:R-:W-:Y:S05]  /*90f0*/  @!P0 BRA `(.L_x_197) ;  /* 0xfffffffc00f08947 */ /* 0x004fea000383ffff */
[----:B------:R-:W-:Y:S05]  /*9100*/  BRA `(.L_x_198) ;  /* 0xffffffa800e47947 */ /* 0x000fea000383ffff */
.L_x_75:
[----:B------:R-:W-:-:S07]  /*9110*/  MOV R0, UR5 ;  /* 0x0000000500007c02 */ /* 0x000fce0008000f00 */
.L_x_199:
[----:B-1----:R1:W2:Y:S02]  /*9120*/  SYNCS.PHASECHK.TRANS64.TRYWAIT P0, [R0+URZ], R3 ;  /* 0x00000003000075a7 */ /* 0x0022a400080011ff */
[----:B--2---:R-:W-:Y:S05]  /*9130*/  @!P0 NANOSLEEP.SYNCS 0x989680 ;  /* 0x009896800000895d */ /* 0x004fea0003900000 */
[----:B------:R-:W2:Y:S02]  /*9140*/  @!P0 SYNCS.PHASECHK.TRANS64 P0, [R0+URZ], R3 ;  /* 0x00000003000085a7 */ /* 0x000ea400080010ff */
[----:B--2---:R-:W-:Y:S05]  /*9150*/  @!P0 BRA `(.L_x_199) ;  /* 0xfffffffc00f08947 */ /* 0x004fea000383ffff */
[----:B------:R-:W-:Y:S05]  /*9160*/  BRA `(.L_x_200) ;  /* 0xffffffa800f07947 */ /* 0x000fea000383ffff */
.L_x_76:
[----:B------:R-:W-:-:S07]  /*9170*/  MOV R0, UR5 ;  /* 0x0000000500007c02 */ /* 0x000fce0008000f00 */
.L_x_201:
[----:B-1----:R1:W2:Y:S02]  /*9180*/  SYNCS.PHASECHK.TRANS64.TRYWAIT P0, [R0+URZ], R3 ;  /* 0x00000003000075a7 */ /* 0x0022a400080011ff */
[----:B--2---:R-:W-:Y:S05]  /*9190*/  @!P0 NANOSLEEP.SYNCS 0x989680 ;  /* 0x009896800000895d */ /* 0x004fea0003900000 */
[----:B------:R-:W2:Y:S02]  /*91a0*/  @!P0 SYNCS.PHASECHK.TRANS64 P0, [R0+URZ], R3 ;  /* 0x00000003000085a7 */ /* 0x000ea400080010ff */
[----:B--2---:R-:W-:Y:S05]  /*91b0*/  @!P0 BRA `(.L_x_201) ;  /* 0xfffffffc00f08947 */ /* 0x004fea000383ffff */
[----:B------:R-:W-:Y:S05]  /*91c0*/  BRA `(.L_x_202) ;  /* 0xffffffa800fc7947 */ /* 0x000fea000383ffff */
.L_x_79:
[----:B-1----:R1:W2:Y:S02]  /*91d0*/  SYNCS.PHASECHK.TRANS64.TRYWAIT P0, [R2+URZ+0x2a0], R4 ;  /* 0x0002a004020075a7 */ /* 0x0022a400080011ff */
[----:B--2---:R-:W-:Y:S05]  /*91e0*/  @!P0 NANOSLEEP.SYNCS 0x989680 ;  /* 0x009896800000895d */ /* 0x004fea0003900000 */
[----:B------:R-:W2:Y:S02]  /*91f0*/  @!P0 SYNCS.PHASECHK.TRANS64 P0, [R2+URZ+0x2a0], R4 ;  /* 0x0002a004020085a7 */ /* 0x000ea400080010ff */
[----:B--2---:R-:W-:Y:S05]  /*9200*/  @!P0 BRA `(.L_x_79) ;  /* 0xfffffffc00f08947 */ /* 0x004fea000383ffff */
[----:B------:R-:W-:Y:S05]  /*9210*/  BRA `(.L_x_203) ;  /* 0xffffffac00587947 */ /* 0x000fea000383ffff */
.L_x_80:
[----:B------:R-:W-:-:S07]  /*9220*/  MOV R2, UR4 ;  /* 0x0000000400027c02 */ /* 0x000fce0008000f00 */
.L_x_204:
[----:B-1----:R1:W2:Y:S02]  /*9230*/  SYNCS.PHASECHK.TRANS64.TRYWAIT P0, [R2+URZ+0x250], R5 ;  /* 0x00025005020075a7 */ /* 0x0022a400080011ff */
[----:B--2---:R-:W-:Y:S05]  /*9240*/  @!P0 NANOSLEEP.SYNCS 0x989680 ;  /* 0x009896800000895d */ /* 0x004fea0003900000 */
[----:B------:R-:W2:Y:S02]  /*9250*/  @!P0 SYNCS.PHASECHK.TRANS64 P0, [R2+URZ+0x250], R5 ;  /* 0x00025005020085a7 */ /* 0x000ea400080010ff */
[----:B--2---:R-:W-:Y:S05]  /*9260*/  @!P0 BRA `(.L_x_204) ;  /* 0xfffffffc00f08947 */ /* 0x004fea000383ffff */
[----:B------:R-:W-:Y:S05]  /*9270*/  BRA `(.L_x_205) ;  /* 0xffffffac00687947 */ /* 0x000fea000383ffff */
.L_x_81:
[----:B-1----:R1:W2:Y:S02]  /*9280*/  SYNCS.PHASECHK.TRANS64.TRYWAIT P1, [R2+URZ+0x240], R4 ;  /* 0x00024004020075a7 */ /* 0x0022a400080211ff */
[----:B--2---:R-:W-:Y:S05]  /*9290*/  @!P1 NANOSLEEP.SYNCS 0x989680 ;  /* 0x009896800000995d */ /* 0x004fea0003900000 */
[----:B------:R-:W2:Y:S02]  /*92a0*/  @!P1 SYNCS.PHASECHK.TRANS64 P1, [R2+URZ+0x240], R4 ;  /* 0x00024004020095a7 */ /* 0x000ea400080210ff */
[----:B--2---:R-:W-:Y:S05]  /*92b0*/  @!P1 BRA `(.L_x_81) ;  /* 0xfffffffc00f09947 */ /* 0x004fea000383ffff */
[----:B------:R-:W-:Y:S05]  /*92c0*/  BRA `(.L_x_206) ;  /* 0xffffffac00987947 */ /* 0x000fea000383ffff */
.L_x_84:
[----:B------:R-:W-:-:S07]  /*92d0*/  MOV R0, UR4 ;  /* 0x0000000400007c02 */ /* 0x000fce0008000f00 */
.L_x_207:
[----:B-1----:R1:W2:Y:S02]  /*92e0*/  SYNCS.PHASECHK.TRANS64.TRYWAIT P0, [R0+URZ+0x250], R2 ;  /* 0x00025002000075a7 */ /* 0x0022a400080011ff */
[----:B--2---:R-:W-:Y:S05]  /*92f0*/  @!P0 NANOSLEEP.SYNCS 0x989680 ;  /* 0x009896800000895d */ /* 0x004fea0003900000 */
[----:B------:R-:W2:Y:S02]  /*9300*/  @!P0 SYNCS.PHASECHK.TRANS64 P0, [R0+URZ+0x250], R2 ;  /* 0x00025002000085a7 */ /* 0x000ea400080010ff */
[----:B--2---:R-:W-:Y:S05]  /*9310*/  @!P0 BRA `(.L_x_207) ;  /* 0xfffffffc00f08947 */ /* 0x004fea000383ffff */
[----:B------:R-:W-:Y:S05]  /*9320*/  BRA `(.L_x_83) ;  /* 0xffffffac00ec7947 */ /* 0x000fea000383ffff */
.L_x_91:
[----:B-1----:R1:W2:Y:S02]  /*9330*/  SYNCS.PHASECHK.TRANS64.TRYWAIT P1, [R0+URZ+0x240], R2 ;  /* 0x00024002000075a7 */ /* 0x0022a400080211ff */
[----:B--2---:R-:W-:Y:S05]  /*9340*/  @!P1 NANOSLEEP.SYNCS 0x989680 ;  /* 0x009896800000995d */ /* 0x004fea0003900000 */
[----:B------:R-:W2:Y:S02]  /*9350*/  @!P1 SYNCS.PHASECHK.TRANS64 P1, [R0+URZ+0x240], R2 ;  /* 0x00024002000095a7 */ /* 0x000ea400080210ff */
[----:B--2---:R-:W-:Y:S05]  /*9360*/  @!P1 BRA `(.L_x_91) ;  /* 0xfffffffc00f09947 */ /* 0x004fea000383ffff */
[----:B------:R-:W-:Y:S05]  /*9370*/  BRA `(.L_x_208) ;  /* 0xffffffb400487947 */ /* 0x000fea000383ffff */
.L_x_92:
[----:B------:R-:W-:-:S07]  /*9380*/  MOV R2, UR18 ;  /* 0x0000001200027c02 */ /* 0x000fce0008000f00 */
.L_x_209:
[----:B-1----:R1:W2:Y:S02]  /*9390*/  SYNCS.PHASECHK.TRANS64.TRYWAIT P0, [R2+URZ+0x280], R0 ;  /* 0x00028000020075a7 */ /* 0x0022a400080011ff */
[----:B--2---:R-:W-:Y:S05]  /*93a0*/  @!P0 NANOSLEEP.SYNCS 0x989680 ;  /* 0x009896800000895d */ /* 0x004fea0003900000 */
[----:B------:R-:W2:Y:S02]  /*93b0*/  @!P0 SYNCS.PHASECHK.TRANS64 P0, [R2+URZ+0x280], R0 ;  /* 0x00028000020085a7 */ /* 0x000ea400080010ff */
[----:B--2---:R-:W-:Y:S05]  /*93c0*/  @!P0 BRA `(.L_x_209) ;  /* 0xfffffffc00f08947 */ /* 0x004fea000383ffff */
[----:B------:R-:W-:Y:S05]  /*93d0*/  BRA `(.L_x_210) ;  /* 0xffffffb4007c7947 */ /* 0x000fea000383ffff */
.L_x_95:
[----:B------:R-:W-:Y:S07]  /*93e0*/  MOV R0, UR6 ;  /* 0x0000000600007c02 */ /* 0x000fee0008000f00 */
.L_x_211:
[----:B-1----:R1:W2:Y:S02]  /*93f0*/  SYNCS.PHASECHK.TRANS64.TRYWAIT P0, [R0+URZ], R2 ;  /* 0x00000002000075a7 */ /* 0x0022a400080011ff */
[----:B--2---:R-:W-:Y:S05]  /*9400*/  @!P0 NANOSLEEP.SYNCS 0x989680 ;  /* 0x009896800000895d */ /* 0x004fea0003900000 */
[----:B------:R-:W2:Y:S02]  /*9410*/  @!P0 SYNCS.PHASECHK.TRANS64 P0, [R0+URZ], R2 ;  /* 0x00000002000085a7 */ /* 0x000ea400080010ff */
[----:B--2---:R-:W-:Y:S05]  /*9420*/  @!P0 BRA `(.L_x_211) ;  /* 0xfffffffc00f08947 */ /* 0x004fea000383ffff */
[----:B------:R-:W-:Y:S05]  /*9430*/  BRA `(.L_x_94) ;  /* 0xffffffb4009c7947 */ /* 0x000fea000383ffff */
.L_x_98:
[----:B------:R-:W-:-:S07]  /*9440*/  MOV R0, UR4 ;  /* 0x0000000400007c02 */ /* 0x000fce0008000f00 */
.L_x_212:
[----:B--2---:R2:W4:Y:S02]  /*9450*/  SYNCS.PHASECHK.TRANS64.TRYWAIT P0, [R0+URZ], R2 ;  /* 0x00000002000075a7 */ /* 0x00452400080011ff */
[----:B----4-:R-:W-:Y:S05]  /*9460*/  @!P0 NANOSLEEP.SYNCS 0x989680 ;  /* 0x009896800000895d */ /* 0x010fea0003900000 */
[----:B------:R-:W4:Y:S02]  /*9470*/  @!P0 SYNCS.PHASECHK.TRANS64 P0, [R0+URZ], R2 ;  /* 0x00000002000085a7 */ /* 0x000f2400080010ff */
[----:B----4-:R-:W-:Y:S05]  /*9480*/  @!P0 BRA `(.L_x_212) ;  /* 0xfffffffc00f08947 */ /* 0x010fea000383ffff */
[----:B------:R-:W-:Y:S05]  /*9490*/  BRA `(.L_x_213) ;  /* 0xffffffb8003c7947 */ /* 0x000fea000383ffff */
.L_x_99:
[----:B------:R-:W-:-:S07]  /*94a0*/  MOV R0, UR5 ;  /* 0x0000000500007c02 */ /* 0x000fce0008000f00 */
.L_x_214:
[----:B-1----:R1:W2:Y:S02]  /*94b0*/  SYNCS.PHASECHK.TRANS64.TRYWAIT P0, [R0+URZ], R3 ;  /* 0x00000003000075a7 */ /* 0x0022a400080011ff */
[----:B--2---:R-:W-:Y:S05]  /*94c0*/  @!P0 NANOSLEEP.SYNCS 0x989680 ;  /* 0x009896800000895d */ /* 0x004fea0003900000 */
[----:B------:R-:W2:Y:S02]  /*94d0*/  @!P0 SYNCS.PHASECHK.TRANS64 P0, [R0+URZ], R3 ;  /* 0x00000003000085a7 */ /* 0x000ea400080010ff */
[----:B--2---:R-:W-:Y:S05]  /*94e0*/  @!P0 BRA `(.L_x_214) ;  /* 0xfffffffc00f08947 */ /* 0x004fea000383ffff */
[----:B------:R-:W-:Y:S05]  /*94f0*/  BRA `(.L_x_215) ;  /* 0xffffffb800487947 */ /* 0x000fea000383ffff */
.L_x_100:
[----:B------:R-:W-:-:S07]  /*9500*/  MOV R0, UR5 ;  /* 0x0000000500007c02 */ /* 0x000fce0008000f00 */
.L_x_216:
[----:B-1----:R1:W2:Y:S02]  /*9510*/  SYNCS.PHASECHK.TRANS64.TRYWAIT P0, [R0+URZ], R3 ;  /* 0x00000003000075a7 */ /* 0x0022a400080011ff */
[----:B--2---:R-:W-:Y:S05]  /*9520*/  @!P0 NANOSLEEP.SYNCS 0x989680 ;  /* 0x009896800000895d */ /* 0x004fea0003900000 */
[----:B------:R-:W2:Y:S02]  /*9530*/  @!P0 SYNCS.PHASECHK.TRANS64 P0, [R0+URZ], R3 ;  /* 0x00000003000085a7 */ /* 0x000ea400080010ff */
[----:B--2---:R-:W-:Y:S05]  /*9540*/  @!P0 BRA `(.L_x_216) ;  /* 0xfffffffc00f08947 */ /* 0x004fea000383ffff */
[----:B------:R-:W-:Y:S05]  /*9550*/  BRA `(.L_x_217) ;  /* 0xffffffb800547947 */ /* 0x000fea000383ffff */
.L_x_101:
[----:B-1----:R-:W-:-:S07]  /*9560*/  MOV R0, UR4 ;  /* 0x0000000400007c02 */ /* 0x002fce0008000f00 */
.L_x_218:
[----:B-1----:R1:W2:Y:S02]  /*9570*/  SYNCS.PHASECHK.TRANS64.TRYWAIT P0, [R0+URZ], R2 ;  /* 0x00000002000075a7 */ /* 0x0022a400080011ff */
[----:B--2---:R-:W-:Y:S05]  /*9580*/  @!P0 NANOSLEEP.SYNCS 0x989680 ;  /* 0x009896800000895d */ /* 0x004fea0003900000 */
[----:B------:R-:W2:Y:S02]  /*9590*/  @!P0 SYNCS.PHASECHK.TRANS64 P0, [R0+URZ], R2 ;  /* 0x00000002000085a7 */ /* 0x000ea400080010ff */
[----:B--2---:R-:W-:Y:S05]  /*95a0*/  @!P0 BRA `(.L_x_218) ;  /* 0xfffffffc00f08947 */ /* 0x004fea000383ffff */
[----:B------:R-:W-:Y:S05]  /*95b0*/  BRA `(.L_x_219) ;  /* 0xffffffb800607947 */ /* 0x000fea000383ffff */
.L_x_106:
[----:B--2---:R2:W3:Y:S02]  /*95c0*/  SYNCS.PHASECHK.TRANS64.TRYWAIT P0, [R7+URZ+0x240], R0 ;  /* 0x00024000070075a7 */ /* 0x0044e400080011ff */
[----:B---3--:R-:W-:Y:S05]  /*95d0*/  @!P0 NANOSLEEP.SYNCS 0x989680 ;  /* 0x009896800000895d */ /* 0x008fea0003900000 */
[----:B------:R-:W3:Y:S02]  /*95e0*/  @!P0 SYNCS.PHASECHK.TRANS64 P0, [R7+URZ+0x240], R0 ;  /* 0x00024000070085a7 */ /* 0x000ee400080010ff */
[----:B---3--:R-:W-:Y:S05]  /*95f0*/  @!P0 BRA `(.L_x_106) ;  /* 0xfffffffc00f08947 */ /* 0x008fea000383ffff */
[----:B------:R-:W-:Y:S05]  /*9600*/  BRA `(.L_x_220) ;  /* 0xffffffbc00747947 */ /* 0x000fea000383ffff */
.L_x_109:
[----:B-1----:R-:W-:Y:S07]  /*9610*/  MOV R0, UR17 ;  /* 0x0000001100007c02 */ /* 0x002fee0008000f00 */
.L_x_221:
[----:B-1----:R1:W2:Y:S02]  /*9620*/  SYNCS.PHASECHK.TRANS64.TRYWAIT P2, [R0+URZ+0x238], R7 ;  /* 0x00023807000075a7 */ /* 0x0022a400080411ff */
[----:B--2---:R-:W-:Y:S05]  /*9630*/  @!P2 NANOSLEEP.SYNCS 0x989680 ;  /* 0x009896800000a95d */ /* 0x004fea0003900000 */
[----:B------:R-:W2:Y:S02]  /*9640*/  @!P2 SYNCS.PHASECHK.TRANS64 P2, [R0+URZ+0x238], R7 ;  /* 0x000238070000a5a7 */ /* 0x000ea400080410ff */
[----:B--2---:R-:W-:Y:S05]  /*9650*/  @!P2 BRA `(.L_x_221) ;  /* 0xfffffffc00f0a947 */ /* 0x004fea000383ffff */
[----:B------:R-:W-:Y:S05]  /*9660*/  BRA `(.L_x_108) ;  /* 0xffffffc000d47947 */ /* 0x000fea000383ffff */
.L_x_112:
[----:B-1----:R-:W-:Y:S07]  /*9670*/  MOV R0, UR17 ;  /* 0x0000001100007c02 */ /* 0x002fee0008000f00 */
.L_x_222:
[----:B-1----:R1:W2:Y:S02]  /*9680*/  SYNCS.PHASECHK.TRANS64.TRYWAIT P0, [R0+URZ+0x228], R6 ;  /* 0x00022806000075a7 */ /* 0x0022a400080011ff */
[----:B--2---:R-:W-:Y:S05]  /*9690*/  @!P0 NANOSLEEP.SYNCS 0x989680 ;  /* 0x009896800000895d */ /* 0x004fea0003900000 */
[----:B------:R-:W2:Y:S02]  /*96a0*/  @!P0 SYNCS.PHASECHK.TRANS64 P0, [R0+URZ+0x228], R6 ;  /* 0x00022806000085a7 */ /* 0x000ea400080010ff */
[----:B--2---:R-:W-:Y:S05]  /*96b0*/  @!P0 BRA `(.L_x_222) ;  /* 0xfffffffc00f08947 */ /* 0x004fea000383ffff */
[----:B------:R-:W-:Y:S05]  /*96c0*/  BRA `(.L_x_223) ;  /* 0xffffffc400247947 */ /* 0x000fea000383ffff */
.L_x_115:
[----:B---3--:R3:W4:Y:S02]  /*96d0*/  SYNCS.PHASECHK.TRANS64.TRYWAIT P0, [R3+URZ+0x240], R0 ;  /* 0x00024000030075a7 */ /* 0x00872400080011ff */
[----:B----4-:R-:W-:Y:S05]  /*96e0*/  @!P0 NANOSLEEP.SYNCS 0x989680 ;  /* 0x009896800000895d */ /* 0x010fea0003900000 */
[----:B------:R-:W4:Y:S02]  /*96f0*/  @!P0 SYNCS.PHASECHK.TRANS64 P0, [R3+URZ+0x240], R0 ;  /* 0x00024000030085a7 */ /* 0x000f2400080010ff */
[----:B----4-:R-:W-:Y:S05]  /*9700*/  @!P0 BRA `(.L_x_115) ;  /* 0xfffffffc00f08947 */ /* 0x010fea000383ffff */
[----:B------:R-:W-:Y:S05]  /*9710*/  BRA `(.L_x_224) ;  /* 0xffffffc800647947 */ /* 0x000fea000383ffff */
.L_x_126:
[----:B-1----:R-:W-:Y:S04]  /*9720*/  MOV R0, UR44 ;  /* 0x0000002c00007c02 */ /* 0x002fe80008000f00 */
[----:B------:R1:W2:Y:S03]  /*9730*/  SYNCS.PHASECHK.TRANS64.TRYWAIT P1, [R0+URZ+0x220], R3 ;  /* 0x00022003000075a7 */ /* 0x0002a600080211ff */
[----:B--2---:R-:W-:Y:S05]  /*9740*/  @!P1 NANOSLEEP.SYNCS 0x989680 ;  /* 0x009896800000995d */ /* 0x004fea0003900000 */
[----:B------:R-:W2:Y:S02]  /*9750*/  @!P1 SYNCS.PHASECHK.TRANS64 P1, [R0+URZ+0x220], R3 ;  /* 0x00022003000095a7 */ /* 0x000ea400080210ff */
[----:B--2---:R-:W-:Y:S05]  /*9760*/  @!P1 BRA `(.L_x_126) ;  /* 0xfffffffc00ec9947 */ /* 0x004fea000383ffff */
[----:B------:R-:W-:Y:S05]  /*9770*/  BRA `(.L_x_125) ;  /* 0xffffffd400bc7947 */ /* 0x000fea000383ffff */
.L_x_128:
[----:B------:R1:W1:Y:S02]  /*9780*/  SYNCS.PHASECHK.TRANS64.TRYWAIT P1, [R22+URZ+0x260], R4 ;  /* 0x00026004160075a7 */ /* 0x00026400080211ff */
[----:B-1----:R-:W-:Y:S05]  /*9790*/  @!P1 NANOSLEEP.SYNCS 0x989680 ;  /* 0x009896800000995d */ /* 0x002fea0003900000 */
[----:B------:R-:W1:Y:S02]  /*97a0*/  @!P1 SYNCS.PHASECHK.TRANS64 P1, [R22+URZ+0x260], R4 ;  /* 0x00026004160095a7 */ /* 0x000e6400080210ff */
[----:B-1----:R-:W-:Y:S05]  /*97b0*/  @!P1 BRA `(.L_x_128) ;  /* 0xfffffffc00f09947 */ /* 0x002fea000383ffff */
[----:B------:R-:W-:Y:S05]  /*97c0*/  BRA `(.L_x_127) ;  /* 0xffffffd800007947 */ /* 0x000fea000383ffff */
        .weak           $__internal_0_$__cuda_sm10x_tcgen05_guardrail_trap_col_being_dealloced_not_returned_by_alloc
        .type           $__internal_0_$__cuda_sm10x_tcgen05_guardrail_trap_col_being_dealloced_not_returned_by_alloc,@function
        .size           $__internal_0_$__cuda_sm10x_tcgen05_guardrail_trap_col_being_dealloced_not_returned_by_alloc,($__internal_1_$__cuda_sm10x_tcgen05_guardrail_trap_phase_invalid_during_alloc - $__internal_0_$__cuda_sm10x_tcgen05_guardrail_trap_col_being_dealloced_not_returned_by_alloc)
$__internal_0_$__cuda_sm10x_tcgen05_guardrail_trap_col_being_dealloced_not_returned_by_alloc:
[----:B------:R-:W-:Y:S05]  /*97d0*/  BPT.TRAP 0x1 ;  /* 0x000000040000795c */ /* 0x000fea0000300000 */
[----:B------:R-:W-:-:S04]  /*97e0*/  HFMA2 R3, -RZ, RZ, 0, 0 ;  /* 0x00000000ff037431 */ /* 0x000fc800000001ff */
[----:B------:R-:W-:Y:S05]  /*97f0*/  RET.REL.NODEC R2 `(_ZN7cutlass13device_kernelINS_4gemm6kernel13GemmUniversalIN4cute5tupleIJiiiiEEENS1_10collective13CollectiveMmaINS1_35MainloopSm100TmaUmmaWarpSpecializedILi34ELi2ELi4ENS5_IJNS4_1CILi1EEENSA_ILi8EEESB_EEEEENS5_IJNSA_ILi128EEENSA_ILi64EEENSA_ILi32EEEEEENS_12float_e5m2_tENS5_IJlSB_lEEESJ_SK_NS4_8TiledMMAINS4_8MMA_AtomIJNS4_10MMA_TraitsINS4_19SM100_MMA_F8F6F4_SSEJSJ_SJ_fSF_SG_NS4_17integral_constantINS4_4UMMA5MajorELSR_0EEESS_NSP_INSQ_7ScaleInELST_0EEESU_EEEEEENS4_6LayoutINS5_IJSB_SB_SB_EEENS5_IJNSA_ILi0EEESZ_SZ_EEEEENS5_IJNS4_10UnderscoreES12_S12_EEEEENS4_23SM90_TMA_LOAD_MULTICASTENS4_14ComposedLayoutINS4_7SwizzleILi1ELi4ELi3EEENS4_18smem_ptr_flag_bitsILi8EEENSX_INS5_IJSC_SH_EEENS5_IJSH_SB_EEEEEEEvNS4_8identityENS4_13SM90_TMA_LOADES1E_vS1F_EENS_8epilogue10collective18CollectiveEpilogueINS1I_23Sm100TmaWarpSpecializedILi1ELi1ELi64ELb0ELb0EEEJSI_NS5_IJNSX_ISF_SB_EENSX_ISG_SB_EEEEESJ_SK_SJ_SK_NS1I_6fusion15FusionCallbacksIS1M_NS1Q_17LinearCombinationISJ_fSJ_fLNS_15FloatRoundStyleE2EEESI_S1P_JEEENS4_5SM1004TMEM4LOAD26SM100_TMEM_LOAD_32dp32b64xES1G_NS16_INS17_ILi2ELi4ELi3EEES1A_NSX_INS5_IJSC_SG_EEENS5_IJSG_SB_EEEEEEENS4_39AutoVectorizingCopyWithAssumedAlignmentILi128EEENS4_14SM90_TMA_STOREES24_S26_S26_EEEvvEEEEvNT_6ParamsE) ;  /* 0xffffff6802007950 */ /* 0x000fea0003c3ffff */
        .weak           $__internal_1_$__cuda_sm10x_tcgen05_guardrail_trap_phase_invalid_during_alloc
        .type           $__internal_1_$__cuda_sm10x_tcgen05_guardrail_trap_phase_invalid_during_alloc,@function
        .size           $__internal_1_$__cuda_sm10x_tcgen05_guardrail_trap_phase_invalid_during_alloc,($__internal_2_$__cuda_sm10x_tcgen05_guardrail_trap_unallocated_columns_being_dealloced - $__internal_1_$__cuda_sm10x_tcgen05_guardrail_trap_phase_invalid_during_alloc)
$__internal_1_$__cuda_sm10x_tcgen05_guardrail_trap_phase_invalid_during_alloc:
[----:B------:R-:W-:Y:S05]  /*9800*/  BPT.TRAP 0x1 ;  /* 0x000000040000795c */ /* 0x000fea0000300000 */
[----:B------:R-:W-:-:S04]  /*9810*/  MOV R5, 0x0 ;  /* 0x0000000000057802 */ /* 0x000fc80000000f00 */
[----:B------:R-:W-:Y:S05]  /*9820*/  RET.REL.NODEC R4 `(_ZN7cutlass13device_kernelINS_4gemm6kernel13GemmUniversalIN4cute5tupleIJiiiiEEENS1_10collective13CollectiveMmaINS1_35MainloopSm100TmaUmmaWarpSpecializedILi34ELi2ELi4ENS5_IJNS4_1CILi1EEENSA_ILi8EEESB_EEEEENS5_IJNSA_ILi128EEENSA_ILi64EEENSA_ILi32EEEEEENS_12float_e5m2_tENS5_IJlSB_lEEESJ_SK_NS4_8TiledMMAINS4_8MMA_AtomIJNS4_10MMA_TraitsINS4_19SM100_MMA_F8F6F4_SSEJSJ_SJ_fSF_SG_NS4_17integral_constantINS4_4UMMA5MajorELSR_0EEESS_NSP_INSQ_7ScaleInELST_0EEESU_EEEEEENS4_6LayoutINS5_IJSB_SB_SB_EEENS5_IJNSA_ILi0EEESZ_SZ_EEEEENS5_IJNS4_10UnderscoreES12_S12_EEEEENS4_23SM90_TMA_LOAD_MULTICASTENS4_14ComposedLayoutINS4_7SwizzleILi1ELi4ELi3EEENS4_18smem_ptr_flag_bitsILi8EEENSX_INS5_IJSC_SH_EEENS5_IJSH_SB_EEEEEEEvNS4_8identityENS4_13SM90_TMA_LOADES1E_vS1F_EENS_8epilogue10collective18CollectiveEpilogueINS1I_23Sm100TmaWarpSpecializedILi1ELi1ELi64ELb0ELb0EEEJSI_NS5_IJNSX_ISF_SB_EENSX_ISG_SB_EEEEESJ_SK_SJ_SK_NS1I_6fusion15FusionCallbacksIS1M_NS1Q_17LinearCombinationISJ_fSJ_fLNS_15FloatRoundStyleE2EEESI_S1P_JEEENS4_5SM1004TMEM4LOAD26SM100_TMEM_LOAD_32dp32b64xES1G_NS16_INS17_ILi2ELi4ELi3EEES1A_NSX_INS5_IJSC_SG_EEENS5_IJSG_SB_EEEEEEENS4_39AutoVectorizingCopyWithAssumedAlignmentILi128EEENS4_14SM90_TMA_STOREES24_S26_S26_EEEvvEEEEvNT_6ParamsE) ;  /* 0xffffff6404f47950 */ /* 0x000fea0003c3ffff */
        .weak           $__internal_2_$__cuda_sm10x_tcgen05_guardrail_trap_unallocated_columns_being_dealloced
        .type           $__internal_2_$__cuda_sm10x_tcgen05_guardrail_trap_unallocated_columns_being_dealloced,@function
        .size           $__internal_2_$__cuda_sm10x_tcgen05_guardrail_trap_unallocated_columns_being_dealloced,(.L_x_226 - $__internal_2_$__cuda_sm10x_tcgen05_guardrail_trap_unallocated_columns_being_dealloced)
$__internal_2_$__cuda_sm10x_tcgen05_guardrail_trap_unallocated_columns_being_dealloced:
[----:B------:R-:W-:Y:S05]  /*9830*/  BPT.TRAP 0x1 ;  /* 0x000000040000795c */ /* 0x000fea0000300000 */
[----:B------:R-:W-:-:S04]  /*9840*/  HFMA2 R3, -RZ, RZ, 0, 0 ;  /* 0x00000000ff037431 */ /* 0x000fc800000001ff */
[----:B------:R-:W-:Y:S05]  /*9850*/  RET.REL.NODEC R2 `(_ZN7cutlass13device_kernelINS_4gemm6kernel13GemmUniversalIN4cute5tupleIJiiiiEEENS1_10collective13CollectiveMmaINS1_35MainloopSm100TmaUmmaWarpSpecializedILi34ELi2ELi4ENS5_IJNS4_1CILi1EEENSA_ILi8EEESB_EEEEENS5_IJNSA_ILi128EEENSA_ILi64EEENSA_ILi32EEEEEENS_12float_e5m2_tENS5_IJlSB_lEEESJ_SK_NS4_8TiledMMAINS4_8MMA_AtomIJNS4_10MMA_TraitsINS4_19SM100_MMA_F8F6F4_SSEJSJ_SJ_fSF_SG_NS4_17integral_constantINS4_4UMMA5MajorELSR_0EEESS_NSP_INSQ_7ScaleInELST_0EEESU_EEEEEENS4_6LayoutINS5_IJSB_SB_SB_EEENS5_IJNSA_ILi0EEESZ_SZ_EEEEENS5_IJNS4_10UnderscoreES12_S12_EEEEENS4_23SM90_TMA_LOAD_MULTICASTENS4_14ComposedLayoutINS4_7SwizzleILi1ELi4ELi3EEENS4_18smem_ptr_flag_bitsILi8EEENSX_INS5_IJSC_SH_EEENS5_IJSH_SB_EEEEEEEvNS4_8identityENS4_13SM90_TMA_LOADES1E_vS1F_EENS_8epilogue10collective18CollectiveEpilogueINS1I_23Sm100TmaWarpSpecializedILi1ELi1ELi64ELb0ELb0EEEJSI_NS5_IJNSX_ISF_SB_EENSX_ISG_SB_EEEEESJ_SK_SJ_SK_NS1I_6fusion15FusionCallbacksIS1M_NS1Q_17LinearCombinationISJ_fSJ_fLNS_15FloatRoundStyleE2EEESI_S1P_JEEENS4_5SM1004TMEM4LOAD26SM100_TMEM_LOAD_32dp32b64xES1G_NS16_INS17_ILi2ELi4ELi3EEES1A_NSX_INS5_IJSC_SG_EEENS5_IJSG_SB_EEEEEEENS4_39AutoVectorizingCopyWithAssumedAlignmentILi128EEENS4_14SM90_TMA_STOREES24_S26_S26_EEEvvEEEEvNT_6ParamsE) ;  /* 0xffffff6402e87950 */ /* 0x000fea0003c3ffff */
.L_x_225:
[----:B------:R-:W-:-:S00]  /*9860*/  BRA `(.L_x_225) ;  /* 0xfffffffc00fc7947 */ /* 0x000fc0000383ffff */
[----:B------:R-:W-:-:S00]  /*9870*/  NOP ;  /* 0x0000000000007918 */ /* 0x000fc00000000000 */
        /* <DEDUP_REMOVED lines=8> */
.L_x_226:


//--------------------- .nv.global.init           --------------------------
	.section	.nv.global.init,"aw",@progbits
.nv.global.init:
	.type		$str$27,@object
	.size		$str$27,($str$28 - $str$27)
$str$27:
        /*0000*/ 	.byte	0x28, 0x61, 0x64, 0x64, 0x72, 0x65, 0x73, 0x73, 0x20, 0x26, 0x20, 0x6d, 0x61, 0x73, 0x6b, 0x29
        /*0010*/ 	.byte	0x20, 0x3d, 0x3d, 0x20, 0x30, 0x00
	.type		$str$28,@object
	.size		$str$28,($str$26 - $str$28)
$str$28:
        /*0016*/ 	.byte	0x2f, 0x74, 0x6d, 0x70, 0x2f, 0x63, 0x75, 0x74, 0x6c, 0x61, 0x73, 0x73, 0x5f, 0x73, 0x77, 0x65
        /*0026*/ 	.byte	0x65, 0x70, 0x5f, 0x73, 0x72, 0x63, 0x2f, 0x69, 0x6e, 0x63, 0x6c, 0x75, 0x64, 0x65, 0x2f, 0x63
        /*0036*/ 	.byte	0x75, 0x74, 0x65, 0x2f, 0x70, 0x6f, 0x69, 0x6e, 0x74, 0x65, 0x72, 0x5f, 0x66, 0x6c, 0x61, 0x67
        /*0046*/ 	.byte	0x67, 0x65, 0x64, 0x2e, 0x68, 0x70, 0x70, 0x00
	.type		$str$26,@object
	.size		$str$26,($str$25 - $str$26)
$str$26:
        /*004e*/ 	.byte	0x2f, 0x74, 0x6d, 0x70, 0x2f, 0x63, 0x75, 0x74, 0x6c, 0x61, 0x73, 0x73, 0x5f, 0x73, 0x77, 0x65
        /*005e*/ 	.byte	0x65, 0x70, 0x5f, 0x73, 0x72, 0x63, 0x2f, 0x69, 0x6e, 0x63, 0x6c, 0x75, 0x64, 0x65, 0x2f, 0x63
        /*006e*/ 	.byte	0x75, 0x74, 0x65, 0x2f, 0x61, 0x74, 0x6f, 0x6d, 0x2f, 0x63, 0x6f, 0x70, 0x79, 0x5f, 0x74, 0x72
        /*007e*/ 	.byte	0x61, 0x69, 0x74, 0x73, 0x5f, 0x73, 0x6d, 0x31, 0x30, 0x30, 0x2e, 0x68, 0x70, 0x70, 0x00
	.type		$str$25,@object
	.size		$str$25,(__unnamed_1 - $str$25)
$str$25:
        /*008d*/ 	.byte	0x28, 0x28, 0x75, 0x69, 0x6e, 0x74, 0x33, 0x32, 0x5f, 0x74, 0x28, 0x74, 0x68, 0x72, 0x65, 0x61
        /*009d*/ 	.byte	0x64, 0x49, 0x64, 0x78, 0x2e, 0x78, 0x29, 0x20, 0x2f, 0x20, 0x33, 0x32, 0x29, 0x20, 0x25, 0x20
        /*00ad*/ 	.byte	0x34, 0x29, 0x20, 0x3d, 0x3d, 0x20, 0x28, 0x28, 0x28, 0x74, 0x6d, 0x65, 0x6d, 0x5f, 0x61, 0x64
        /*00bd*/ 	.byte	0x64, 0x72, 0x20, 0x3e, 0x3e, 0x20, 0x31, 0x36, 0x29, 0x20, 0x2f, 0x20, 0x33, 0x32, 0x29, 0x20
        /*00cd*/ 	.byte	0x25, 0x20, 0x34, 0x29, 0x00
	.type		__unnamed_1,@object
	.size		__unnamed_1,(__unnamed_2 - __unnamed_1)
__unnamed_1:
        /*00d2*/ 	.byte	0x61, 0x75, 0x74, 0x6f, 0x20, 0x63, 0x75, 0x74, 0x65, 0x3a, 0x3a, 0x61, 0x73, 0x5f, 0x70, 0x6f
        /* <DEDUP_REMOVED lines=24> */
        /*0262*/ 	.byte	0x43, 0x3c, 0x38, 0x31, 0x39, 0x32, 0x3e, 0x3e, 0x3e, 0x3e, 0x5d, 0x00
	.type		__unnamed_2,@object
	.size		__unnamed_2,(.L_2 - __unnamed_2)
__unnamed_2:
        /* <DEDUP_REMOVED lines=42> */
        /*050e*/ 	.byte	0x3e, 0x3e, 0x3e, 0x3e, 0x5d, 0x00
.L_2:


//--------------------- .nv.shared._ZN7cutlass13device_kernelINS_4gemm6kernel13GemmUniversalIN4cute5tupleIJiiiiEEENS1_10collective13CollectiveMmaINS1_35MainloopSm100TmaUmmaWarpSpecializedILi34ELi2ELi4ENS5_IJNS4_1CILi1EEENSA_ILi8EEESB_EEEEENS5_IJNSA_ILi128EEENSA_ILi64EEENSA_ILi32EEEEEENS_12float_e5m2_tENS5_IJlSB_lEEESJ_SK_NS4_8TiledMMAINS4_8MMA_AtomIJNS4_10MMA_TraitsINS4_19SM100_MMA_F8F6F4_SSEJSJ_SJ_fSF_SG_NS4_17integral_constantINS4_4UMMA5MajorELSR_0EEESS_NSP_INSQ_7ScaleInELST_0EEESU_EEEEEENS4_6LayoutINS5_IJSB_SB_SB_EEENS5_IJNSA_ILi0EEESZ_SZ_EEEEENS5_IJNS4_10UnderscoreES12_S12_EEEEENS4_23SM90_TMA_LOAD_MULTICASTENS4_14ComposedLayoutINS4_7SwizzleILi1ELi4ELi3EEENS4_18smem_ptr_flag_bitsILi8EEENSX_INS5_IJSC_SH_EEENS5_IJSH_SB_EEEEEEEvNS4_8identityENS4_13SM90_TMA_LOADES1E_vS1F_EENS_8epilogue10collective18CollectiveEpilogueINS1I_23Sm100TmaWarpSpecializedILi1ELi1ELi64ELb0ELb0EEEJSI_NS5_IJNSX_ISF_SB_EENSX_ISG_SB_EEEEESJ_SK_SJ_SK_NS1I_6fusion15FusionCallbacksIS1M_NS1Q_17LinearCombinationISJ_fSJ_fLNS_15FloatRoundStyleE2EEESI_S1P_JEEENS4_5SM1004TMEM4LOAD26SM100_TMEM_LOAD_32dp32b64xES1G_NS16_INS17_ILi2ELi4ELi3EEES1A_NSX_INS5_IJSC_SG_EEENS5_IJSG_SB_EEEEEEENS4_39AutoVectorizingCopyWithAssumedAlignmentILi128EEENS4_14SM90_TMA_STOREES24_S26_S26_EEEvvEEEEvNT_6ParamsE --------------------------
	.section	.nv.shared._ZN7cutlass13device_kernelINS_4gemm6kernel13GemmUniversalIN4cute5tupleIJiiiiEEENS1_10collective13CollectiveMmaINS1_35MainloopSm100TmaUmmaWarpSpecializedILi34ELi2ELi4ENS5_IJNS4_1CILi1EEENSA_ILi8EEESB_EEEEENS5_IJNSA_ILi128EEENSA_ILi64EEENSA_ILi32EEEEEENS_12float_e5m2_tENS5_IJlSB_lEEESJ_SK_NS4_8TiledMMAINS4_8MMA_AtomIJNS4_10MMA_TraitsINS4_19SM100_MMA_F8F6F4_SSEJSJ_SJ_fSF_SG_NS4_17integral_constantINS4_4UMMA5MajorELSR_0EEESS_NSP_INSQ_7ScaleInELST_0EEESU_EEEEEENS4_6LayoutINS5_IJSB_SB_SB_EEENS5_IJNSA_ILi0EEESZ_SZ_EEEEENS5_IJNS4_10UnderscoreES12_S12_EEEEENS4_23SM90_TMA_LOAD_MULTICASTENS4_14ComposedLayoutINS4_7SwizzleILi1ELi4ELi3EEENS4_18smem_ptr_flag_bitsILi8EEENSX_INS5_IJSC_SH_EEENS5_IJSH_SB_EEEEEEEvNS4_8identityENS4_13SM90_TMA_LOADES1E_vS1F_EENS_8epilogue10collective18CollectiveEpilogueINS1I_23Sm100TmaWarpSpecializedILi1ELi1ELi64ELb0ELb0EEEJSI_NS5_IJNSX_ISF_SB_EENSX_ISG_SB_EEEEESJ_SK_SJ_SK_NS1I_6fusion15FusionCallbacksIS1M_NS1Q_17LinearCombinationISJ_fSJ_fLNS_15FloatRoundStyleE2EEESI_S1P_JEEENS4_5SM1004TMEM4LOAD26SM100_TMEM_LOAD_32dp32b64xES1G_NS16_INS17_ILi2ELi4ELi3EEES1A_NSX_INS5_IJSC_SG_EEENS5_IJSG_SB_EEEEEEENS4_39AutoVectorizingCopyWithAssumedAlignmentILi128EEENS4_14SM90_TMA_STOREES24_S26_S26_EEEvvEEEEvNT_6ParamsE,"aw",@nobits
	.sectionflags	@""
	.align	16
	.zero		1024


//--------------------- .nv.shared.reserved.0     --------------------------
	.section	.nv.shared.reserved.0,"aw",@nobits
	.weak		__nv_reservedSMEM_offset_0_alias
	.size		__nv_reservedSMEM_offset_0_alias, 0, 64
	.other		__nv_reservedSMEM_offset_0_alias,@"STO_CUDA_RESERVED_SHARED STV_DEFAULT"
__nv_reservedSMEM_offset_0_alias:
	.zero		0
.nv.shared.reserved.0:
	.zero		64
	.weak		__nv_reservedSMEM_tcgen05_partition
	.type		__nv_reservedSMEM_tcgen05_partition,@object
	.size		__nv_reservedSMEM_tcgen05_partition,(.L_0 - __nv_reservedSMEM_tcgen05_partition)
__nv_reservedSMEM_tcgen05_partition:
	.zero		32
.L_0:


//--------------------- .nv.global                --------------------------
	.section	.nv.global,"aw",@nobits
.nv.global:
	.type		_ZN40_INTERNAL_93c5a0cf_4_k_cu_a6d723a5_273434cute1_E,@object
	.size		_ZN40_INTERNAL_93c5a0cf_4_k_cu_a6d723a5_273434cute1_E,(_ZN40_INTERNAL_93c5a0cf_4_k_cu_a6d723a5_273434cuda3std3__45__cpo6cbeginE - _ZN40_INTERNAL_93c5a0cf_4_k_cu_a6d723a5_273434cute1_E)
_ZN40_INTERNAL_93c5a0cf_4_k_cu_a6d723a5_273434cute1_E:
	.zero		1
	.type		_ZN40_INTERNAL_93c5a0cf_4_k_cu_a6d723a5_273434cuda3std3__45__cpo6cbeginE,@object
	.size		_ZN40_INTERNAL_93c5a0cf_4_k_cu_a6d723a5_273434cuda3std3__45__cpo6cbeginE,(_ZN40_INTERNAL_93c5a0cf_4_k_cu_a6d723a5_273434cuda3std3__48in_placeE - _ZN40_INTERNAL_93c5a0cf_4_k_cu_a6d723a5_273434cuda3std3__45__cpo6cbeginE)
_ZN40_INTERNAL_93c5a0cf_4_k_cu_a6d723a5_273434cuda3std3__45__cpo6cbeginE:
	.zero		1
	.type		_ZN40_INTERNAL_93c5a0cf_4_k_cu_a6d723a5_273434cuda3std3__48in_placeE,@object
	.size		_ZN40_INTERNAL_93c5a0cf_4_k_cu_a6d723a5_273434cuda3std3__48in_placeE,(_ZN40_INTERNAL_93c5a0cf_4_k_cu_a6d723a5_273434cuda3std6ranges3__45__cpo9iter_moveE - _ZN40_INTERNAL_93c5a0cf_4_k_cu_a6d723a5_273434cuda3std3__48in_placeE)
_ZN40_INTERNAL_93c5a0cf_4_k_cu_a6d723a5_273434cuda3std3__48in_placeE:
	.zero		1
	.type		_ZN40_INTERNAL_93c5a0cf_4_k_cu_a6d723a5_273434cuda3std6ranges3__45__cpo9iter_moveE,@object
	.size		_ZN40_INTERNAL_93c5a0cf_4_k_cu_a6d723a5_273434cuda3std6ranges3__45__cpo9iter_moveE,(_ZN40_INTERNAL_93c5a0cf_4_k_cu_a6d723a5_273434cuda3std3__45__cpo5beginE - _ZN40_INTERNAL_93c5a0cf_4_k_cu_a6d723a5_273434cuda3std6ranges3__45__cpo9iter_moveE)
_ZN40_INTERNAL_93c5a0cf_4_k_cu_a6d723a5_273434cuda3std6ranges3__45__cpo9iter_moveE:
	.zero		1
	.type		_ZN40_INTERNAL_93c5a0cf_4_k_cu_a6d723a5_273434cuda3std3__45__cpo5beginE,@object
	.size		_ZN40_INTERNAL_93c5a0cf_4_k_cu_a6d723a5_273434cuda3std3__45__cpo5beginE,(_ZN40_INTERNAL_93c5a0cf_4_k_cu_a6d723a5_273434cuda3std3__442_GLOBAL__N__93c5a0cf_4_k_cu_a6d723a5_273436ignoreE - _ZN40_INTERNAL_93c5a0cf_4_k_cu_a6d723a5_273434cuda3std3__45__cpo5beginE)
_ZN40_INTERNAL_93c5a0cf_4_k_cu_a6d723a5_273434cuda3std3__45__cpo5beginE:
	.zero		1
	.type		_ZN40_INTERNAL_93c5a0cf_4_k_cu_a6d723a5_273434cuda3std3__442_GLOBAL__N__93c5a0cf_4_k_cu_a6d723a5_273436ignoreE,@object
	.size		_ZN40_INTERNAL_93c5a0cf_4_k_cu_a6d723a5_273434cuda3std3__442_GLOBAL__N__93c5a0cf_4_k_cu_a6d723a5_273436ignoreE,(_ZN40_INTERNAL_93c5a0cf_4_k_cu_a6d723a5_273434cute7productE - _ZN40_INTERNAL_93c5a0cf_4_k_cu_a6d723a5_273434cuda3std3__442_GLOBAL__N__93c5a0cf_4_k_cu_a6d723a5_273436ignoreE)
_ZN40_INTERNAL_93c5a0cf_4_k_cu_a6d723a5_273434cuda3std3__442_GLOBAL__N__93c5a0cf_4_k_cu_a6d723a5_273436ignoreE:
	.zero		1
	.type		_ZN40_INTERNAL_93c5a0cf_4_k_cu_a6d723a5_273434cute7productE,@object
	.size		_ZN40_INTERNAL_93c5a0cf_4_k_cu_a6d723a5_273434cute7productE,(_ZN40_INTERNAL_93c5a0cf_4_k_cu_a6d723a5_273434cuda3std3__45__cpo3endE - _ZN40_INTERNAL_93c5a0cf_4_k_cu_a6d723a5_273434cute7productE)
_ZN40_INTERNAL_93c5a0cf_4_k_cu_a6d723a5_273434cute7productE:
	.zero		1
	.type		_ZN40_INTERNAL_93c5a0cf_4_k_cu_a6d723a5_273434cuda3std3__45__cpo3endE,@object
	.size		_ZN40_INTERNAL_93c5a0cf_4_k_cu_a6d723a5_273434cuda3std3__45__cpo3endE,(_ZN40_INTERNAL_93c5a0cf_4_k_cu_a6d723a5_273434cuda3std3__419piecewise_constructE - _ZN40_INTERNAL_93c5a0cf_4_k_cu_a6d723a5_273434cuda3std3__45__cpo3endE)
_ZN40_INTERNAL_93c5a0cf_4_k_cu_a6d723a5_273434cuda3std3__45__cpo3endE:
	.zero		1
	.type		_ZN40_INTERNAL_93c5a0cf_4_k_cu_a6d723a5_273434cuda3std3__419piecewise_constructE,@object
	.size		_ZN40_INTERNAL_93c5a0cf_4_k_cu_a6d723a5_273434cuda3std3__419piecewise_constructE,(_ZN40_INTERNAL_93c5a0cf_4_k_cu_a6d723a5_273434cuda3std3__45__cpo4cendE - _ZN40_INTERNAL_93c5a0cf_4_k_cu_a6d723a5_273434cuda3std3__419piecewise_constructE)
_ZN40_INTERNAL_93c5a0cf_4_k_cu_a6d723a5_273434cuda3std3__419piecewise_constructE:
	.zero		1
	.type		_ZN40_INTERNAL_93c5a0cf_4_k_cu_a6d723a5_273434cuda3std3__45__cpo4cendE,@object
	.size		_ZN40_INTERNAL_93c5a0cf_4_k_cu_a6d723a5_273434cuda3std3__45__cpo4cendE,(_ZN40_INTERNAL_93c5a0cf_4_k_cu_a6d723a5_273434cuda3std6ranges3__45__cpo4swapE - _ZN40_INTERNAL_93c5a0cf_4_k_cu_a6d723a5_273434cuda3std3__45__cpo4cendE)
_ZN40_INTERNAL_93c5a0cf_4_k_cu_a6d723a5_273434cuda3std3__45__cpo4cendE:
	.zero		1
	.type		_ZN40_INTERNAL_93c5a0cf_4_k_cu_a6d723a5_273434cuda3std6ranges3__45__cpo4swapE,@object
	.size		_ZN40_INTERNAL_93c5a0cf_4_k_cu_a6d723a5_273434cuda3std6ranges3__45__cpo4swapE,(.L_10 - _ZN40_INTERNAL_93c5a0cf_4_k_cu_a6d723a5_273434cuda3std6ranges3__45__cpo4swapE)
_ZN40_INTERNAL_93c5a0cf_4_k_cu_a6d723a5_273434cuda3std6ranges3__45__cpo4swapE:
	.zero		1
.L_10:


//--------------------- .nv.constant0._ZN7cutlass13device_kernelINS_4gemm6kernel13GemmUniversalIN4cute5tupleIJiiiiEEENS1_10collective13CollectiveMmaINS1_35MainloopSm100TmaUmmaWarpSpecializedILi34ELi2ELi4ENS5_IJNS4_1CILi1EEENSA_ILi8EEESB_EEEEENS5_IJNSA_ILi128EEENSA_ILi64EEENSA_ILi32EEEEEENS_12float_e5m2_tENS5_IJlSB_lEEESJ_SK_NS4_8TiledMMAINS4_8MMA_AtomIJNS4_10MMA_TraitsINS4_19SM100_MMA_F8F6F4_SSEJSJ_SJ_fSF_SG_NS4_17integral_constantINS4_4UMMA5MajorELSR_0EEESS_NSP_INSQ_7ScaleInELST_0EEESU_EEEEEENS4_6LayoutINS5_IJSB_SB_SB_EEENS5_IJNSA_ILi0EEESZ_SZ_EEEEENS5_IJNS4_10UnderscoreES12_S12_EEEEENS4_23SM90_TMA_LOAD_MULTICASTENS4_14ComposedLayoutINS4_7SwizzleILi1ELi4ELi3EEENS4_18smem_ptr_flag_bitsILi8EEENSX_INS5_IJSC_SH_EEENS5_IJSH_SB_EEEEEEEvNS4_8identityENS4_13SM90_TMA_LOADES1E_vS1F_EENS_8epilogue10collective18CollectiveEpilogueINS1I_23Sm100TmaWarpSpecializedILi1ELi1ELi64ELb0ELb0EEEJSI_NS5_IJNSX_ISF_SB_EENSX_ISG_SB_EEEEESJ_SK_SJ_SK_NS1I_6fusion15FusionCallbacksIS1M_NS1Q_17LinearCombinationISJ_fSJ_fLNS_15FloatRoundStyleE2EEESI_S1P_JEEENS4_5SM1004TMEM4LOAD26SM100_TMEM_LOAD_32dp32b64xES1G_NS16_INS17_ILi2ELi4ELi3EEES1A_NSX_INS5_IJSC_SG_EEENS5_IJSG_SB_EEEEEEENS4_39AutoVectorizingCopyWithAssumedAlignmentILi128EEENS4_14SM90_TMA_STOREES24_S26_S26_EEEvvEEEEvNT_6ParamsE --------------------------
	.section	.nv.constant0._ZN7cutlass13device_kernelINS_4gemm6kernel13GemmUniversalIN4cute5tupleIJiiiiEEENS1_10collective13CollectiveMmaINS1_35MainloopSm100TmaUmmaWarpSpecializedILi34ELi2ELi4ENS5_IJNS4_1CILi1EEENSA_ILi8EEESB_EEEEENS5_IJNSA_ILi128EEENSA_ILi64EEENSA_ILi32EEEEEENS_12float_e5m2_tENS5_IJlSB_lEEESJ_SK_NS4_8TiledMMAINS4_8MMA_AtomIJNS4_10MMA_TraitsINS4_19SM100_MMA_F8F6F4_SSEJSJ_SJ_fSF_SG_NS4_17integral_constantINS4_4UMMA5MajorELSR_0EEESS_NSP_INSQ_7ScaleInELST_0EEESU_EEEEEENS4_6LayoutINS5_IJSB_SB_SB_EEENS5_IJNSA_ILi0EEESZ_SZ_EEEEENS5_IJNS4_10UnderscoreES12_S12_EEEEENS4_23SM90_TMA_LOAD_MULTICASTENS4_14ComposedLayoutINS4_7SwizzleILi1ELi4ELi3EEENS4_18smem_ptr_flag_bitsILi8EEENSX_INS5_IJSC_SH_EEENS5_IJSH_SB_EEEEEEEvNS4_8identityENS4_13SM90_TMA_LOADES1E_vS1F_EENS_8epilogue10collective18CollectiveEpilogueINS1I_23Sm100TmaWarpSpecializedILi1ELi1ELi64ELb0ELb0EEEJSI_NS5_IJNSX_ISF_SB_EENSX_ISG_SB_EEEEESJ_SK_SJ_SK_NS1I_6fusion15FusionCallbacksIS1M_NS1Q_17LinearCombinationISJ_fSJ_fLNS_15FloatRoundStyleE2EEESI_S1P_JEEENS4_5SM1004TMEM4LOAD26SM100_TMEM_LOAD_32dp32b64xES1G_NS16_INS17_ILi2ELi4ELi3EEES1A_NSX_INS5_IJSC_SG_EEENS5_IJSG_SB_EEEEEEENS4_39AutoVectorizingCopyWithAssumedAlignmentILi128EEENS4_14SM90_TMA_STOREES24_S26_S26_EEEvvEEEEvNT_6ParamsE,"a",@progbits
	.sectionflags	@""
	.align	4
.nv.constant0._ZN7cutlass13device_kernelINS_4gemm6kernel13GemmUniversalIN4cute5tupleIJiiiiEEENS1_10collective13CollectiveMmaINS1_35MainloopSm100TmaUmmaWarpSpecializedILi34ELi2ELi4ENS5_IJNS4_1CILi1EEENSA_ILi8EEESB_EEEEENS5_IJNSA_ILi128EEENSA_ILi64EEENSA_ILi32EEEEEENS_12float_e5m2_tENS5_IJlSB_lEEESJ_SK_NS4_8TiledMMAINS4_8MMA_AtomIJNS4_10MMA_TraitsINS4_19SM100_MMA_F8F6F4_SSEJSJ_SJ_fSF_SG_NS4_17integral_constantINS4_4UMMA5MajorELSR_0EEESS_NSP_INSQ_7ScaleInELST_0EEESU_EEEEEENS4_6LayoutINS5_IJSB_SB_SB_EEENS5_IJNSA_ILi0EEESZ_SZ_EEEEENS5_IJNS4_10UnderscoreES12_S12_EEEEENS4_23SM90_TMA_LOAD_MULTICASTENS4_14ComposedLayoutINS4_7SwizzleILi1ELi4ELi3EEENS4_18smem_ptr_flag_bitsILi8EEENSX_INS5_IJSC_SH_EEENS5_IJSH_SB_EEEEEEEvNS4_8identityENS4_13SM90_TMA_LOADES1E_vS1F_EENS_8epilogue10collective18CollectiveEpilogueINS1I_23Sm100TmaWarpSpecializedILi1ELi1ELi64ELb0ELb0EEEJSI_NS5_IJNSX_ISF_SB_EENSX_ISG_SB_EEEEESJ_SK_SJ_SK_NS1I_6fusion15FusionCallbacksIS1M_NS1Q_17LinearCombinationISJ_fSJ_fLNS_15FloatRoundStyleE2EEESI_S1P_JEEENS4_5SM1004TMEM4LOAD26SM100_TMEM_LOAD_32dp32b64xES1G_NS16_INS17_ILi2ELi4ELi3EEES1A_NSX_INS5_IJSC_SG_EEENS5_IJSG_SB_EEEEEEENS4_39AutoVectorizingCopyWithAssumedAlignmentILi128EEENS4_14SM90_TMA_STOREES24_S26_S26_EEEvvEEEEvNT_6ParamsE:
	.zero		2944


//--------------------- SYMBOLS --------------------------

	.type		.nv.reservedSmem.offset0,@object
	.size		.nv.reservedSmem.offset0,0x4
	.type		.nv.reservedSmem.cap,@object
	.size		.nv.reservedSmem.cap,0x4
	.type		__assertfail,@function
